def matmul_kernel(
    a_ptr,
    b_ptr,
    c_ptr,
    M,
    N,
    K,
    stride_am,
    stride_ak,
    stride_bk,
    stride_bn,
    stride_cm,
    stride_cn,
    BLOCK_M: tl.constexpr,
    BLOCK_N: tl.constexpr,
    BLOCK_K: tl.constexpr,
    GROUP_M: tl.constexpr,
):
    pid = tl.program_id(axis=0)
    num_pid_m = tl.cdiv(M, BLOCK_M)
    num_pid_n = tl.cdiv(N, BLOCK_N)
    num_pid_in_group = GROUP_M * num_pid_n
    group_id = pid // num_pid_in_group
    first_pid_m = group_id * GROUP_M
    group_size_m = min(num_pid_m - first_pid_m, GROUP_M)
    pid_m = first_pid_m + ((pid % num_pid_in_group) % group_size_m)
    pid_n = (pid % num_pid_in_group) // group_size_m

    offs_am = (pid_m * BLOCK_M + tl.arange(0, BLOCK_M)) % M
    offs_bn = (pid_n * BLOCK_N + tl.arange(0, BLOCK_N)) % N
    offs_k = tl.arange(0, BLOCK_K)
    a_ptrs = a_ptr + offs_am[:, None] * stride_am + offs_k[None, :] * stride_ak
    b_ptrs = b_ptr + offs_k[:, None] * stride_bk + offs_bn[None, :] * stride_bn

    acc = tl.zeros((BLOCK_M, BLOCK_N), dtype=tl.float32)
    for kk in range(0, tl.cdiv(K, BLOCK_K)):
        a = tl.load(a_ptrs, mask=offs_k[None, :] < K - kk * BLOCK_K, other=0.0)
        b = tl.load(b_ptrs, mask=offs_k[:, None] < K - kk * BLOCK_K, other=0.0)
        acc = tl.dot(a, b, acc)
        a_ptrs += BLOCK_K * stride_ak
        b_ptrs += BLOCK_K * stride_bk

    c = acc.to(c_ptr.dtype.element_ty)
    offs_cm = pid_m * BLOCK_M + tl.arange(0, BLOCK_M)
    offs_cn = pid_n * BLOCK_N + tl.arange(0, BLOCK_N)
    c_ptrs = c_ptr + offs_cm[:, None] * stride_cm + offs_cn[None, :] * stride_cn
    mask = (offs_cm[:, None] < M) & (offs_cn[None, :] < N)
    tl.store(c_ptrs, c, mask=mask)

# config = {"BLOCK_K": 128, "BLOCK_M": 16, "BLOCK_N": 32, "GROUP_M": 8, "arch": "sm_90", "dtype": "fp16", "num_ctas": 1, "num_stages": 2, "num_warps": 4}
# arch = sm_90


// ===== COMPILED SASS (sm_90a) =====

	.target	sm_90a

	.elftype	@"ET_EXEC"


//--------------------- .note.nv.tkinfo           --------------------------
	.section	.note.nv.tkinfo,"",@"SHT_NOTE"
	.sectionflags	@"SHF_NOTE_NV_TKINFO"
	.tkinfo
        /*0018*/ 	.word	0x00000002
        /*0030*/ 	.string	""
        /*0030*/ 	.string	"ptxas"
        /*0030*/ 	.string	"Cuda compilation tools, release 13.0, V13.0.88"
        /*0030*/ 	.string	"Build cuda_13.0.r13.0/compiler.36424714_0"
        /*0030*/ 	.string	"-v  -suppress-debug-info  -lineinfo  -arch sm_90a "



//--------------------- .note.nv.cuinfo           --------------------------
	.section	.note.nv.cuinfo,"",@"SHT_NOTE"
	.sectionflags	@"SHF_NOTE_NV_CUINFO"
        /*0018*/ 	.short	0x0002
        /*001a*/ 	.short	0x005a
        /*001c*/ 	.short	0x0082
	.zero		2


//--------------------- .nv.info                  --------------------------
	.section	.nv.info,"",@"SHT_CUDA_INFO"
	.align	4


	//----- nvinfo : EIATTR_REGCOUNT
	.align		4
        /*0000*/ 	.byte	0x04, 0x2f
        /*0002*/ 	.short	(.L_1 - .L_0)
	.align		4
.L_0:
        /*0004*/ 	.word	index@(matmul_kernel)
        /*0008*/ 	.word	0x000000a0


	//----- nvinfo : EIATTR_FRAME_SIZE
	.align		4
.L_1:
        /*000c*/ 	.byte	0x04, 0x11
        /*000e*/ 	.short	(.L_3 - .L_2)
	.align		4
.L_2:
        /*0010*/ 	.word	index@(matmul_kernel)
        /*0014*/ 	.word	0x00000000


	//----- nvinfo : EIATTR_MIN_STACK_SIZE
	.align		4
.L_3:
        /*0018*/ 	.byte	0x04, 0x12
        /*001a*/ 	.short	(.L_5 - .L_4)
	.align		4
.L_4:
        /*001c*/ 	.word	index@(matmul_kernel)
        /*0020*/ 	.word	0x00000000
.L_5:


//--------------------- .nv.compat                --------------------------
	.section	.nv.compat,"",@"SHT_CUDA_COMPAT_INFO"
	.align	4
        /*0000*/ 	.byte	0x02, 0x09, 0x01, 0x00, 0x02, 0x02, 0x01, 0x00, 0x02, 0x05, 0x05, 0x00, 0x03, 0x07, 0x01, 0x01
        /*0010*/ 	.byte	0x02, 0x03, 0x00, 0x00, 0x02, 0x06, 0x01, 0x00, 0x04, 0x0b, 0x08, 0x00, 0x00, 0x00, 0x00, 0x00
        /*0020*/ 	.byte	0x00, 0x00, 0x00, 0x00


//--------------------- .nv.info.matmul_kernel    --------------------------
	.section	.nv.info.matmul_kernel,"",@"SHT_CUDA_INFO"
	.sectionflags	@""
	.align	4


	//----- nvinfo : EIATTR_CUDA_API_VERSION
	.align		4
        /*0000*/ 	.byte	0x04, 0x37
        /*0002*/ 	.short	(.L_7 - .L_6)
.L_6:
        /*0004*/ 	.word	0x00000082


	//----- nvinfo : EIATTR_KPARAM_INFO
	.align		4
.L_7:
        /*0008*/ 	.byte	0x04, 0x17
        /*000a*/ 	.short	(.L_9 - .L_8)
.L_8:
        /*000c*/ 	.word	0x00000000
        /*0010*/ 	.short	0x000d
        /*0012*/ 	.short	0x0048
        /*0014*/ 	.byte	0x00, 0xf4, 0x21, 0x00


	//----- nvinfo : EIATTR_KPARAM_INFO
	.align		4
.L_9:
        /*0018*/ 	.byte	0x04, 0x17
        /*001a*/ 	.short	(.L_11 - .L_10)
.L_10:
        /*001c*/ 	.word	0x00000000
        /*0020*/ 	.short	0x000c
        /*0022*/ 	.short	0x0040
        /*0024*/ 	.byte	0x00, 0xf4, 0x21, 0x00


	//----- nvinfo : EIATTR_KPARAM_INFO
	.align		4
.L_11:
        /*0028*/ 	.byte	0x04, 0x17
        /*002a*/ 	.short	(.L_13 - .L_12)
.L_12:
        /*002c*/ 	.word	0x00000000
        /*0030*/ 	.short	0x000b
        /*0032*/ 	.short	0x0038
        /*0034*/ 	.byte	0x00, 0xf0, 0x11, 0x00


	//----- nvinfo : EIATTR_KPARAM_INFO
	.align		4
.L_13:
        /*0038*/ 	.byte	0x04, 0x17
        /*003a*/ 	.short	(.L_15 - .L_14)
.L_14:
        /*003c*/ 	.word	0x00000000
        /*0040*/ 	.short	0x000a
        /*0042*/ 	.short	0x0034
        /*0044*/ 	.byte	0x00, 0xf0, 0x11, 0x00


	//----- nvinfo : EIATTR_KPARAM_INFO
	.align		4
.L_15:
        /*0048*/ 	.byte	0x04, 0x17
        /*004a*/ 	.short	(.L_17 - .L_16)
.L_16:
        /*004c*/ 	.word	0x00000000
        /*0050*/ 	.short	0x0009
        /*0052*/ 	.short	0x0030
        /*0054*/ 	.byte	0x00, 0xf0, 0x11, 0x00


	//----- nvinfo : EIATTR_KPARAM_INFO
	.align		4
.L_17:
        /*0058*/ 	.byte	0x04, 0x17
        /*005a*/ 	.short	(.L_19 - .L_18)
.L_18:
        /*005c*/ 	.word	0x00000000
        /*0060*/ 	.short	0x0008
        /*0062*/ 	.short	0x002c
        /*0064*/ 	.byte	0x00, 0xf0, 0x11, 0x00


	//----- nvinfo : EIATTR_KPARAM_INFO
	.align		4
.L_19:
        /*0068*/ 	.byte	0x04, 0x17
        /*006a*/ 	.short	(.L_21 - .L_20)
.L_20:
        /*006c*/ 	.word	0x00000000
        /*0070*/ 	.short	0x0007
        /*0072*/ 	.short	0x0028
        /*0074*/ 	.byte	0x00, 0xf0, 0x11, 0x00


	//----- nvinfo : EIATTR_KPARAM_INFO
	.align		4
.L_21:
        /*0078*/ 	.byte	0x04, 0x17
        /*007a*/ 	.short	(.L_23 - .L_22)
.L_22:
        /*007c*/ 	.word	0x00000000
        /*0080*/ 	.short	0x0006
        /*0082*/ 	.short	0x0024
        /*0084*/ 	.byte	0x00, 0xf0, 0x11, 0x00


	//----- nvinfo : EIATTR_KPARAM_INFO
	.align		4
.L_23:
        /*0088*/ 	.byte	0x04, 0x17
        /*008a*/ 	.short	(.L_25 - .L_24)
.L_24:
        /*008c*/ 	.word	0x00000000
        /*0090*/ 	.short	0x0005
        /*0092*/ 	.short	0x0020
        /*0094*/ 	.byte	0x00, 0xf0, 0x11, 0x00


	//----- nvinfo : EIATTR_KPARAM_INFO
	.align		4
.L_25:
        /*0098*/ 	.byte	0x04, 0x17
        /*009a*/ 	.short	(.L_27 - .L_26)
.L_26:
        /*009c*/ 	.word	0x00000000
        /*00a0*/ 	.short	0x0004
        /*00a2*/ 	.short	0x001c
        /*00a4*/ 	.byte	0x00, 0xf0, 0x11, 0x00


	//----- nvinfo : EIATTR_KPARAM_INFO
	.align		4
.L_27:
        /*00a8*/ 	.byte	0x04, 0x17
        /*00aa*/ 	.short	(.L_29 - .L_28)
.L_28:
        /*00ac*/ 	.word	0x00000000
        /*00b0*/ 	.short	0x0003
        /*00b2*/ 	.short	0x0018
        /*00b4*/ 	.byte	0x00, 0xf0, 0x11, 0x00


	//----- nvinfo : EIATTR_KPARAM_INFO
	.align		4
.L_29:
        /*00b8*/ 	.byte	0x04, 0x17
        /*00ba*/ 	.short	(.L_31 - .L_30)
.L_30:
        /*00bc*/ 	.word	0x00000000
        /*00c0*/ 	.short	0x0002
        /*00c2*/ 	.short	0x0010
        /*00c4*/ 	.byte	0x00, 0xf4, 0x21, 0x00


	//----- nvinfo : EIATTR_KPARAM_INFO
	.align		4
.L_31:
        /*00c8*/ 	.byte	0x04, 0x17
        /*00ca*/ 	.short	(.L_33 - .L_32)
.L_32:
        /*00cc*/ 	.word	0x00000000
        /*00d0*/ 	.short	0x0001
        /*00d2*/ 	.short	0x0008
        /*00d4*/ 	.byte	0x00, 0xf4, 0x21, 0x00


	//----- nvinfo : EIATTR_KPARAM_INFO
	.align		4
.L_33:
        /*00d8*/ 	.byte	0x04, 0x17
        /*00da*/ 	.short	(.L_35 - .L_34)
.L_34:
        /*00dc*/ 	.word	0x00000000
        /*00e0*/ 	.short	0x0000
        /*00e2*/ 	.short	0x0000
        /*00e4*/ 	.byte	0x00, 0xf4, 0x21, 0x00


	//----- nvinfo : EIATTR_SPARSE_MMA_MASK
	.align		4
.L_35:
        /*00e8*/ 	.byte	0x03, 0x50
        /*00ea*/ 	.short	0x0000


	//----- nvinfo : EIATTR_MAXREG_COUNT
	.align		4
        /*00ec*/ 	.byte	0x03, 0x1b
        /*00ee*/ 	.short	0x00ff


	//----- nvinfo : EIATTR_NUM_BARRIERS
	.align		4
        /*00f0*/ 	.byte	0x02, 0x4c
        /*00f2*/ 	.byte	0x01
	.zero		1


	//----- nvinfo : EIATTR_MERCURY_ISA_VERSION
	.align		4
        /*00f4*/ 	.byte	0x03, 0x5f
        /*00f6*/ 	.short	0x0101


	//----- nvinfo : EIATTR_EXIT_INSTR_OFFSETS
	.align		4
        /*00f8*/ 	.byte	0x04, 0x1c
        /*00fa*/ 	.short	(.L_37 - .L_36)


	//   ....[0]....
.L_36:
        /*00fc*/ 	.word	0x00004320


	//   ....[1]....
        /*0100*/ 	.word	0x00004350


	//----- nvinfo : EIATTR_REQNTID
	.align		4
.L_37:
        /*0104*/ 	.byte	0x04, 0x10
        /*0106*/ 	.short	(.L_39 - .L_38)
.L_38:
        /*0108*/ 	.word	0x00000080
        /*010c*/ 	.word	0x00000001
        /*0110*/ 	.word	0x00000001


	//----- nvinfo : EIATTR_CBANK_PARAM_SIZE
	.align		4
.L_39:
        /*0114*/ 	.byte	0x03, 0x19
        /*0116*/ 	.short	0x0050


	//----- nvinfo : EIATTR_PARAM_CBANK
	.align		4
        /*0118*/ 	.byte	0x04, 0x0a
        /*011a*/ 	.short	(.L_41 - .L_40)
	.align		4
.L_40:
        /*011c*/ 	.word	index@(.nv.constant0.matmul_kernel)
        /*0120*/ 	.short	0x0210
        /*0122*/ 	.short	0x0050


	//----- nvinfo : EIATTR_SW_WAR
	.align		4
.L_41:
        /*0124*/ 	.byte	0x04, 0x36
        /*0126*/ 	.short	(.L_43 - .L_42)
.L_42:
        /*0128*/ 	.word	0x00000008
.L_43:


//--------------------- .nv.callgraph             --------------------------
	.section	.nv.callgraph,"",@"SHT_CUDA_CALLGRAPH"
	.align	4
	.sectionentsize	8
	.align		4
        /*0000*/ 	.word	0x00000000
	.align		4
        /*0004*/ 	.word	0xffffffff
	.align		4
        /*0008*/ 	.word	0x00000000
	.align		4
        /*000c*/ 	.word	0xfffffffe
	.align		4
        /*0010*/ 	.word	0x00000000
	.align		4
        /*0014*/ 	.word	0xfffffffd
	.align		4
        /*0018*/ 	.word	0x00000000
	.align		4
        /*001c*/ 	.word	0xfffffffc


//--------------------- .text.matmul_kernel       --------------------------
	.section	.text.matmul_kernel,"ax",@progbits
	.align	128
        .global         matmul_kernel
        .type           matmul_kernel,@function
        .size           matmul_kernel,(.L_x_3 - matmul_kernel)
        .other          matmul_kernel,@"STO_CUDA_ENTRY STV_DEFAULT"
matmul_kernel:
.text.matmul_kernel:
[----:B------:R-:W-:Y:S08]  /*0000*/  LDC R1, c[0x0][0x28] ;  /* 0x00000a00ff017b82 */ /* 0x000ff00000000800 */
[----:B------:R-:W0:Y:S01]  /*0010*/  LDC.64 R20, c[0x0][0x228] ;  /* 0x00008a00ff147b82 */ /* 0x000e220000000a00 */
[----:B------:R-:W1:Y:S01]  /*0020*/  S2R R5, SR_CTAID.X ;  /* 0x0000000000057919 */ /* 0x000e620000002500 */
[----:B------:R-:W-:Y:S01]  /*0030*/  UMOV UR4, 0x400 ;  /* 0x0000040000047882 */ /* 0x000fe20000000000 */
[----:B------:R-:W-:-:S05]  /*0040*/  ULDC.64 UR6, c[0x0][0x208] ;  /* 0x0000820000067ab9 */ /* 0x000fca0000000a00 */
[----:B------:R-:W2:Y:S08]  /*0050*/  LDC R11, c[0x0][0x230] ;  /* 0x00008c00ff0b7b82 */ /* 0x000eb00000000800 */
[----:B------:R-:W3:Y:S01]  /*0060*/  S2UR UR5, SR_CgaCtaId ;  /* 0x00000000000579c3 */ /* 0x000ee20000008800 */
[----:B0-----:R-:W-:-:S05]  /*0070*/  VIADD R0, R21, 0x1f ;  /* 0x0000001f15007836 */ /* 0x001fca0000000000 */
[----:B------:R-:W-:Y:S02]  /*0080*/  SHF.R.S32.HI R3, RZ, 0x1f, R0 ;  /* 0x0000001fff037819 */ /* 0x000fe40000011400 */
[----:B--2---:R-:W-:Y:S02]  /*0090*/  IADD3 R11, R11, 0x7f, RZ ;  /* 0x0000007f0b0b7810 */ /* 0x004fe40007ffe0ff */
[----:B------:R-:W-:Y:S02]  /*00a0*/  LEA.HI R3, R3, R0, RZ, 0x5 ;  /* 0x0000000003037211 */ /* 0x000fe400078f28ff */
[----:B-1----:R-:W-:Y:S02]  /*00b0*/  IABS R8, R5 ;  /* 0x0000000500087213 */ /* 0x002fe40000000000 */
[----:B------:R-:W-:Y:S01]  /*00c0*/  SHF.R.S32.HI R3, RZ, 0x5, R3 ;  /* 0x00000005ff037819 */ /* 0x000fe20000011403 */
[----:B---3--:R-:W-:-:S04]  /*00d0*/  ULEA UR4, UR5, UR4, 0x18 ;  /* 0x0000000405047291 */ /* 0x008fc8000f8ec03f */
[----:B------:R-:W-:-:S05]  /*00e0*/  IMAD.SHL.U32 R4, R3, 0x8, RZ ;  /* 0x0000000803047824 */ /* 0x000fca00078e00ff */
[-C--:B------:R-:W-:Y:S02]  /*00f0*/  IABS R7, R4.reuse ;  /* 0x0000000400077213 */ /* 0x080fe40000000000 */
[----:B------:R-:W-:Y:S02]  /*0100*/  IABS R10, R4 ;  /* 0x00000004000a7213 */ /* 0x000fe40000000000 */
[----:B------:R-:W0:Y:S08]  /*0110*/  I2F.RP R0, R7 ;  /* 0x0000000700007306 */ /* 0x000e300000209400 */
[----:B0-----:R-:W0:Y:S02]  /*0120*/  MUFU.RCP R0, R0 ;  /* 0x0000000000007308 */ /* 0x001e240000001000 */
[----:B0-----:R-:W-:-:S02]  /*0130*/  VIADD R2, R0, 0xffffffe ;  /* 0x0ffffffe00027836 */ /* 0x001fc40000000000 */
[----:B------:R-:W-:-:S04]  /*0140*/  IMAD.MOV R0, RZ, RZ, -R10 ;  /* 0x000000ffff007224 */ /* 0x000fc800078e0a0a */
[----:B------:R0:W1:Y:S02]  /*0150*/  F2I.FTZ.U32.TRUNC.NTZ R3, R2 ;  /* 0x0000000200037305 */ /* 0x000064000021f000 */
[----:B0-----:R-:W-:Y:S02]  /*0160*/  IMAD.MOV.U32 R2, RZ, RZ, RZ ;  /* 0x000000ffff027224 */ /* 0x001fe400078e00ff */
[----:B-1----:R-:W-:-:S04]  /*0170*/  IMAD.MOV R6, RZ, RZ, -R3 ;  /* 0x000000ffff067224 */ /* 0x002fc800078e0a03 */
[----:B------:R-:W-:Y:S02]  /*0180*/  IMAD R9, R6, R7, RZ ;  /* 0x0000000706097224 */ /* 0x000fe400078e02ff */
[----:B------:R-:W-:Y:S02]  /*0190*/  IMAD.MOV.U32 R6, RZ, RZ, R8 ;  /* 0x000000ffff067224 */ /* 0x000fe400078e0008 */
[----:B------:R-:W-:-:S06]  /*01a0*/  IMAD.HI.U32 R3, R3, R9, R2 ;  /* 0x0000000903037227 */ /* 0x000fcc00078e0002 */
[----:B------:R-:W-:-:S04]  /*01b0*/  IMAD.HI.U32 R3, R3, R6, RZ ;  /* 0x0000000603037227 */ /* 0x000fc800078e00ff */
[----:B------:R-:W-:-:S05]  /*01c0*/  IMAD R0, R3, R0, R6 ;  /* 0x0000000003007224 */ /* 0x000fca00078e0206 */
[----:B------:R-:W-:-:S13]  /*01d0*/  ISETP.GT.U32.AND P1, PT, R7, R0, PT ;  /* 0x000000000700720c */ /* 0x000fda0003f24070 */
[----:B------:R-:W-:Y:S02]  /*01e0*/  @!P1 IMAD.IADD R0, R0, 0x1, -R7 ;  /* 0x0000000100009824 */ /* 0x000fe400078e0a07 */
[----:B------:R-:W-:Y:S01]  /*01f0*/  @!P1 VIADD R3, R3, 0x1 ;  /* 0x0000000103039836 */ /* 0x000fe20000000000 */
[----:B------:R-:W-:Y:S02]  /*0200*/  ISETP.NE.AND P1, PT, R4, RZ, PT ;  /* 0x000000ff0400720c */ /* 0x000fe40003f25270 */
[----:B------:R-:W-:Y:S02]  /*0210*/  ISETP.GE.U32.AND P0, PT, R0, R7, PT ;  /* 0x000000070000720c */ /* 0x000fe40003f06070 */
[----:B------:R-:W-:-:S04]  /*0220*/  LOP3.LUT R0, R5, R4, RZ, 0x3c, !PT ;  /* 0x0000000405007212 */ /* 0x000fc800078e3cff */
[----:B------:R-:W-:Y:S01]  /*0230*/  ISETP.GE.AND P2, PT, R0, RZ, PT ;  /* 0x000000ff0000720c */ /* 0x000fe20003f46270 */
[----:B------:R-:W-:-:S06]  /*0240*/  VIADD R0, R20, 0xf ;  /* 0x0000000f14007836 */ /* 0x000fcc0000000000 */
[----:B------:R-:W-:-:S04]  /*0250*/  @P0 VIADD R3, R3, 0x1 ;  /* 0x0000000103030836 */ /* 0x000fc80000000000 */
[----:B------:R-:W-:Y:S01]  /*0260*/  IMAD.MOV.U32 R2, RZ, RZ, R3 ;  /* 0x000000ffff027224 */ /* 0x000fe200078e0003 */
[----:B------:R-:W-:-:S03]  /*0270*/  SHF.R.S32.HI R3, RZ, 0x1f, R0 ;  /* 0x0000001fff037819 */ /* 0x000fc60000011400 */
[----:B------:R-:W-:Y:S01]  /*0280*/  @!P2 IMAD.MOV R2, RZ, RZ, -R2 ;  /* 0x000000ffff02a224 */ /* 0x000fe200078e0a02 */
[----:B------:R-:W-:Y:S02]  /*0290*/  @!P1 LOP3.LUT R2, RZ, R4, RZ, 0x33, !PT ;  /* 0x00000004ff029212 */ /* 0x000fe400078e33ff */
[----:B------:R-:W-:Y:S02]  /*02a0*/  LEA.HI R3, R3, R0, RZ, 0x4 ;  /* 0x0000000003037211 */ /* 0x000fe400078f20ff */
[----:B------:R-:W-:Y:S01]  /*02b0*/  SHF.L.U32 R8, R2, 0x3, RZ ;  /* 0x0000000302087819 */ /* 0x000fe200000006ff */
[----:B------:R-:W-:-:S03]  /*02c0*/  IMAD.MOV R2, RZ, RZ, -R2 ;  /* 0x000000ffff027224 */ /* 0x000fc600078e0a02 */
[----:B------:R-:W-:Y:S01]  /*02d0*/  LEA.HI.SX32 R3, R3, -R8, 0x1c ;  /* 0x8000000803037211 */ /* 0x000fe200078fe2ff */
[----:B------:R-:W-:-:S03]  /*02e0*/  IMAD R4, R4, R2, R5 ;  /* 0x0000000204047224 */ /* 0x000fc600078e0205 */
[----:B------:R-:W-:Y:S02]  /*02f0*/  VIMNMX R13, R3, 0x8, PT ;  /* 0x00000008030d7848 */ /* 0x000fe40003fe0100 */
[----:B------:R-:W-:Y:S02]  /*0300*/  IABS R9, R4 ;  /* 0x0000000400097213 */ /* 0x000fe40000000000 */
[----:B------:R-:W-:-:S04]  /*0310*/  IABS R7, R13 ;  /* 0x0000000d00077213 */ /* 0x000fc80000000000 */
[----:B------:R-:W0:Y:S08]  /*0320*/  I2F.RP R0, R7 ;  /* 0x0000000700007306 */ /* 0x000e300000209400 */
[----:B0-----:R-:W0:Y:S02]  /*0330*/  MUFU.RCP R0, R0 ;  /* 0x0000000000007308 */ /* 0x001e240000001000 */
[----:B0-----:R-:W-:-:S06]  /*0340*/  VIADD R3, R0, 0xffffffe ;  /* 0x0ffffffe00037836 */ /* 0x001fcc0000000000 */
[----:B------:R-:W0:Y:S02]  /*0350*/  F2I.FTZ.U32.TRUNC.NTZ R3, R3 ;  /* 0x0000000300037305 */ /* 0x000e24000021f000 */
[----:B0-----:R-:W-:-:S04]  /*0360*/  IMAD.MOV R6, RZ, RZ, -R3 ;  /* 0x000000ffff067224 */ /* 0x001fc800078e0a03 */
[----:B------:R-:W-:Y:S01]  /*0370*/  IMAD.MOV.U32 R2, RZ, RZ, R6 ;  /* 0x000000ffff027224 */ /* 0x000fe200078e0006 */
[----:B------:R-:W-:-:S03]  /*0380*/  IABS R6, R13 ;  /* 0x0000000d00067213 */ /* 0x000fc60000000000 */
[----:B------:R-:W-:Y:S02]  /*0390*/  IMAD R5, R2, R7, RZ ;  /* 0x0000000702057224 */ /* 0x000fe400078e02ff */
[----:B------:R-:W-:Y:S02]  /*03a0*/  IMAD.MOV.U32 R2, RZ, RZ, RZ ;  /* 0x000000ffff027224 */ /* 0x000fe400078e00ff */
[----:B------:R-:W-:Y:S02]  /*03b0*/  IMAD.MOV R0, RZ, RZ, -R6 ;  /* 0x000000ffff007224 */ /* 0x000fe400078e0a06 */
        /* <DEDUP_REMOVED lines=9> */
[----:B------:R-:W-:Y:S02]  /*0450*/  ISETP.GE.AND P2, PT, R0, RZ, PT ;  /* 0x000000ff0000720c */ /* 0x000fe40003f46270 */
[----:B------:R-:W0:Y:S05]  /*0460*/  S2R R0, SR_TID.X ;  /* 0x0000000000007919 */ /* 0x000e2a0000002100 */
[----:B------:R-:W-:Y:S01]  /*0470*/  @P0 VIADD R2, R2, 0x1 ;  /* 0x0000000102020836 */ /* 0x000fe20000000000 */
[----:B------:R-:W-:-:S03]  /*0480*/  ISETP.GT.AND P0, PT, R11, 0x7f, PT ;  /* 0x0000007f0b00780c */ /* 0x000fc60003f04270 */
[----:B------:R-:W-:-:S04]  /*0490*/  IMAD.MOV.U32 R6, RZ, RZ, R2 ;  /* 0x000000ffff067224 */ /* 0x000fc800078e0002 */
[----:B------:R-:W-:Y:S01]  /*04a0*/  @!P2 IMAD.MOV R6, RZ, RZ, -R6 ;  /* 0x000000ffff06a224 */ /* 0x000fe200078e0a06 */
[----:B------:R-:W-:-:S05]  /*04b0*/  @!P1 LOP3.LUT R6, RZ, R13, RZ, 0x33, !PT ;  /* 0x0000000dff069212 */ /* 0x000fca00078e33ff */
[----:B------:R-:W-:Y:S01]  /*04c0*/  IMAD.MOV R2, RZ, RZ, -R6 ;  /* 0x000000ffff027224 */ /* 0x000fe200078e0a06 */
[----:B------:R-:W-:Y:S01]  /*04d0*/  @!P0 PRMT R64, RZ, 0x7610, R64 ;  /* 0x00007610ff408816 */ /* 0x000fe20000000040 */
[----:B------:R-:W-:Y:S01]  /*04e0*/  IMAD.SHL.U32 R6, R6, 0x20, RZ ;  /* 0x0000002006067824 */ /* 0x000fe200078e00ff */
[----:B------:R-:W-:Y:S01]  /*04f0*/  @!P0 PRMT R66, RZ, 0x7610, R66 ;  /* 0x00007610ff428816 */ /* 0x000fe20000000042 */
[----:B------:R-:W-:Y:S01]  /*0500*/  IMAD R2, R13, R2, R4 ;  /* 0x000000020d027224 */ /* 0x000fe200078e0204 */
[----:B------:R-:W-:Y:S02]  /*0510*/  @!P0 PRMT R64, R64, 0x5410, RZ ;  /* 0x0000541040408816 */ /* 0x000fe400000000ff */
[----:B------:R-:W-:Y:S01]  /*0520*/  @!P0 PRMT R66, R66, 0x5410, RZ ;  /* 0x0000541042428816 */ /* 0x000fe200000000ff */
[----:B------:R-:W-:Y:S01]  /*0530*/  IMAD.IADD R2, R8, 0x1, R2 ;  /* 0x0000000108027824 */ /* 0x000fe200078e0202 */
[C---:B0-----:R-:W-:Y:S01]  /*0540*/  LOP3.LUT R3, R0.reuse, 0xf, RZ, 0xc0, !PT ;  /* 0x0000000f00037812 */ /* 0x041fe200078ec0ff */
[----:B------:R-:W-:Y:S01]  /*0550*/  @!P0 IMAD.SHL.U32 R4, R0, 0x2, RZ ;  /* 0x0000000200048824 */ /* 0x000fe200078e00ff */
[----:B------:R-:W-:-:S02]  /*0560*/  SHF.R.U32.HI R25, RZ, 0x4, R0 ;  /* 0x00000004ff197819 */ /* 0x000fc40000011600 */
[----:B------:R-:W-:Y:S01]  /*0570*/  SHF.R.U32.HI R7, RZ, 0x4, R0 ;  /* 0x00000004ff077819 */ /* 0x000fe20000011600 */
[----:B------:R-:W-:Y:S01]  /*0580*/  IMAD R2, R2, 0x10, R3 ;  /* 0x0000001002027824 */ /* 0x000fe200078e0203 */
[----:B------:R-:W-:Y:S01]  /*0590*/  SGXT.U32 R25, R25, 0x3 ;  /* 0x000000031919781a */ /* 0x000fe20000000000 */
[----:B------:R-:W-:-:S05]  /*05a0*/  @!P0 IMAD.SHL.U32 R3, R0, 0x20, RZ ;  /* 0x0000002000038824 */ /* 0x000fca00078e00ff */
[----:B------:R-:W-:Y:S01]  /*05b0*/  @!P0 LOP3.LUT R5, R3, 0x60, RZ, 0xc0, !PT ;  /* 0x0000006003058812 */ /* 0x000fe200078ec0ff */
[----:B------:R-:W-:Y:S06]  /*05c0*/  @!P0 BRA `(.L_x_0) ;  /* 0x0000003800748947 */ /* 0x000fec0003800000 */
[----:B------:R-:W-:Y:S01]  /*05d0*/  IABS R18, R20 ;  /* 0x0000001400127213 */ /* 0x000fe20000000000 */
[C---:B------:R-:W-:Y:S01]  /*05e0*/  VIADD R14, R6.reuse, 0x1f ;  /* 0x0000001f060e7836 */ /* 0x040fe20000000000 */
[----:B------:R-:W-:Y:S01]  /*05f0*/  IABS R4, R21 ;  /* 0x0000001500047213 */ /* 0x000fe20000000000 */
[C---:B------:R-:W-:Y:S01]  /*0600*/  VIADD R19, R6.reuse, 0x1d ;  /* 0x0000001d06137836 */ /* 0x040fe20000000000 */
[----:B------:R-:W0:Y:S01]  /*0610*/  I2F.RP R5, R18 ;  /* 0x0000001200057306 */ /* 0x000e220000209400 */
[----:B------:R-:W-:Y:S01]  /*0620*/  IABS R10, R2 ;  /* 0x00000002000a7213 */ /* 0x000fe20000000000 */
[----:B------:R-:W-:Y:S01]  /*0630*/  VIADD R22, R6, 0x1c ;  /* 0x0000001c06167836 */ /* 0x000fe20000000000 */
[----:B------:R-:W-:Y:S01]  /*0640*/  ISETP.GE.AND P1, PT, R14, RZ, PT ;  /* 0x000000ff0e00720c */ /* 0x000fe20003f26270 */
[----:B------:R-:W-:Y:S01]  /*0650*/  VIADD R23, R6, 0x1b ;  /* 0x0000001b06177836 */ /* 0x000fe20000000000 */
[----:B------:R-:W-:Y:S01]  /*0660*/  ISETP.GE.AND P4, PT, R2, RZ, PT ;  /* 0x000000ff0200720c */ /* 0x000fe20003f86270 */
[C---:B------:R-:W-:Y:S01]  /*0670*/  VIADD R24, R6.reuse, 0x1a ;  /* 0x0000001a06187836 */ /* 0x040fe20000000000 */
[C---:B------:R-:W-:Y:S01]  /*0680*/  IADD3 R38, R6.reuse, 0x5, RZ ;  /* 0x0000000506267810 */ /* 0x040fe20007ffe0ff */
[----:B------:R-:W1:Y:S01]  /*0690*/  I2F.RP R3, R4 ;  /* 0x0000000400037306 */ /* 0x000e620000209400 */
[----:B------:R-:W-:Y:S01]  /*06a0*/  IABS R16, R23 ;  /* 0x0000001700107213 */ /* 0x000fe20000000000 */
[C---:B------:R-:W-:Y:S01]  /*06b0*/  VIADD R28, R6.reuse, 0x14 ;  /* 0x00000014061c7836 */ /* 0x040fe20000000000 */
[----:B------:R-:W-:Y:S01]  /*06c0*/  IABS R17, R24 ;  /* 0x0000001800117213 */ /* 0x000fe20000000000 */
[C---:B------:R-:W-:Y:S01]  /*06d0*/  VIADD R26, R6.reuse, 0x15 ;  /* 0x00000015061a7836 */ /* 0x040fe20000000000 */
[----:B------:R-:W-:Y:S01]  /*06e0*/  IABS R55, R38 ;  /* 0x0000002600377213 */ /* 0x000fe20000000000 */
[C---:B------:R-:W-:Y:S01]  /*06f0*/  VIADD R30, R6.reuse, 0xe ;  /* 0x0000000e061e7836 */ /* 0x040fe20000000000 */
[----:B------:R-:W-:Y:S01]  /*0700*/  IABS R65, R6 ;  /* 0x0000000600417213 */ /* 0x000fe20000000000 */
[----:B0-----:R-:W0:Y:S01]  /*0710*/  MUFU.RCP R5, R5 ;  /* 0x0000000500057308 */ /* 0x001e220000001000 */
[C---:B------:R-:W-:Y:S01]  /*0720*/  VIADD R32, R6.reuse, 0x9 ;  /* 0x0000000906207836 */ /* 0x040fe20000000000 */
[----:B------:R-:W-:Y:S01]  /*0730*/  ULDC UR5, c[0x0][0x234] ;  /* 0x00008d0000057ab9 */ /* 0x000fe20000000800 */
[----:B------:R-:W-:Y:S01]  /*0740*/  IABS R37, R30 ;  /* 0x0000001e00257213 */ /* 0x000fe20000000000 */
[C---:B------:R-:W-:Y:S01]  /*0750*/  VIADD R34, R6.reuse, 0x7 ;  /* 0x0000000706227836 */ /* 0x040fe20000000000 */
[----:B------:R-:W-:Y:S01]  /*0760*/  ULDC.64 UR8, c[0x0][0x210] ;  /* 0x0000840000087ab9 */ /* 0x000fe20000000a00 */
[----:B------:R-:W-:Y:S01]  /*0770*/  IABS R47, R32 ;  /* 0x00000020002f7213 */ /* 0x000fe20000000000 */
[C---:B------:R-:W-:Y:S01]  /*0780*/  VIADD R36, R6.reuse, 0x6 ;  /* 0x0000000606247836 */ /* 0x040fe20000000000 */
[----:B-1----:R-:W1:Y:S01]  /*0790*/  MUFU.RCP R3, R3 ;  /* 0x0000000300037308 */ /* 0x002e620000001000 */
[----:B------:R-:W-:Y:S01]  /*07a0*/  IABS R51, R34 ;  /* 0x0000002200337213 */ /* 0x000fe20000000000 */
[C---:B------:R-:W-:Y:S01]  /*07b0*/  VIADD R40, R6.reuse, 0x4 ;  /* 0x0000000406287836 */ /* 0x040fe20000000000 */
[----:B------:R-:W-:Y:S01]  /*07c0*/  LOP3.LUT R105, R25, 0x8, RZ, 0xfc, !PT ;  /* 0x0000000819697812 */ /* 0x000fe200078efcff */
[----:B------:R-:W-:Y:S01]  /*07d0*/  VIADD R42, R6, 0x1 ;  /* 0x00000001062a7836 */ /* 0x000fe20000000000 */
[----:B------:R-:W-:-:S02]  /*07e0*/  IABS R53, R36 ;  /* 0x0000002400357213 */ /* 0x000fc40000000000 */
[----:B------:R-:W-:Y:S02]  /*07f0*/  CS2R R66, SRZ ;  /* 0x0000000000427805 */ /* 0x000fe4000001ff00 */
[----:B------:R-:W-:Y:S01]  /*0800*/  IABS R57, R40 ;  /* 0x0000002800397213 */ /* 0x000fe20000000000 */
[----:B0-----:R-:W-:Y:S01]  /*0810*/  VIADD R12, R5, 0xffffffe ;  /* 0x0ffffffe050c7836 */ /* 0x001fe20000000000 */
[----:B------:R-:W-:-:S03]  /*0820*/  IABS R63, R42 ;  /* 0x0000002a003f7213 */ /* 0x000fc60000000000 */
[----:B------:R0:W2:Y:S01]  /*0830*/  F2I.FTZ.U32.TRUNC.NTZ R13, R12 ;  /* 0x0000000c000d7305 */ /* 0x0000a2000021f000 */
[----:B-1----:R-:W-:Y:S01]  /*0840*/  VIADD R8, R3, 0xffffffe ;  /* 0x0ffffffe03087836 */ /* 0x002fe20000000000 */
[----:B------:R-:W-:Y:S02]  /*0850*/  IABS R3, R14 ;  /* 0x0000000e00037213 */ /* 0x000fe40000000000 */
[----:B------:R-:W-:-:S04]  /*0860*/  IABS R14, R22 ;  /* 0x00000016000e7213 */ /* 0x000fc80000000000 */
[----:B------:R1:W3:Y:S01]  /*0870*/  F2I.FTZ.U32.TRUNC.NTZ R9, R8 ;  /* 0x0000000800097305 */ /* 0x0002e2000021f000 */
[----:B0-----:R-:W-:Y:S02]  /*0880*/  IMAD.MOV.U32 R12, RZ, RZ, RZ ;  /* 0x000000ffff0c7224 */ /* 0x001fe400078e00ff */
[----:B--2---:R-:W-:Y:S01]  /*0890*/  IMAD.MOV R15, RZ, RZ, -R13 ;  /* 0x000000ffff0f7224 */ /* 0x004fe200078e0a0d */
[----:B-1----:R-:W-:-:S03]  /*08a0*/  MOV R8, RZ ;  /* 0x000000ff00087202 */ /* 0x002fc60000000f00 */
[----:B------:R-:W-:-:S04]  /*08b0*/  IMAD R15, R15, R18, RZ ;  /* 0x000000120f0f7224 */ /* 0x000fc800078e02ff */
[----:B------:R-:W-:Y:S01]  /*08c0*/  IMAD.HI.U32 R13, R13, R15, R12 ;  /* 0x0000000f0d0d7227 */ /* 0x000fe200078e000c */
[----:B------:R-:W-:-:S03]  /*08d0*/  IABS R12, R19 ;  /* 0x00000013000c7213 */ /* 0x000fc60000000000 */
[----:B---3--:R-:W-:Y:S02]  /*08e0*/  IMAD.MOV R5, RZ, RZ, -R9 ;  /* 0x000000ffff057224 */ /* 0x008fe400078e0a09 */
[----:B------:R-:W-:-:S04]  /*08f0*/  IMAD.HI.U32 R13, R13, R10, RZ ;  /* 0x0000000a0d0d7227 */ /* 0x000fc800078e00ff */
[----:B------:R-:W-:Y:S02]  /*0900*/  IMAD R5, R5, R4, RZ ;  /* 0x0000000405057224 */ /* 0x000fe400078e02ff */
[----:B------:R-:W-:Y:S02]  /*0910*/  IMAD.MOV R13, RZ, RZ, -R13 ;  /* 0x000000ffff0d7224 */ /* 0x000fe400078e0a0d */
[----:B------:R-:W-:-:S04]  /*0920*/  IMAD.HI.U32 R5, R9, R5, R8 ;  /* 0x0000000509057227 */ /* 0x000fc800078e0008 */
[----:B------:R-:W-:Y:S02]  /*0930*/  IMAD R13, R18, R13, R10 ;  /* 0x0000000d120d7224 */ /* 0x000fe400078e020a */
[----:B------:R-:W-:Y:S02]  /*0940*/  IMAD.MOV.U32 R8, RZ, RZ, R3 ;  /* 0x000000ffff087224 */ /* 0x000fe400078e0003 */
[----:B------:R-:W-:Y:S01]  /*0950*/  VIADD R15, R6, 0x1e ;  /* 0x0000001e060f7836 */ /* 0x000fe20000000000 */
[----:B------:R-:W-:Y:S01]  /*0960*/  ISETP.GT.U32.AND P0, PT, R18, R13, PT ;  /* 0x0000000d1200720c */ /* 0x000fe20003f04070 */
[----:B------:R-:W-:-:S03]  /*0970*/  IMAD.HI.U32 R3, R5, R8, RZ ;  /* 0x0000000805037227 */ /* 0x000fc600078e00ff */
[----:B------:R-:W-:Y:S01]  /*0980*/  IABS R10, R15 ;  /* 0x0000000f000a7213 */ /* 0x000fe20000000000 */
[----:B------:R-:W-:Y:S01]  /*0990*/  IMAD.MOV R9, RZ, RZ, -R3 ;  /* 0x000000ffff097224 */ /* 0x000fe200078e0a03 */
[----:B------:R-:W-:-:S03]  /*09a0*/  ISETP.GE.AND P2, PT, R15, RZ, PT ;  /* 0x000000ff0f00720c */ /* 0x000fc60003f46270 */
[----:B------:R-:W-:-:S04]  /*09b0*/  IMAD.HI.U32 R3, R5, R10, RZ ;  /* 0x0000000a05037227 */ /* 0x000fc800078e00ff */
[C---:B------:R-:W-:Y:S02]  /*09c0*/  IMAD R8, R4.reuse, R9, R8 ;  /* 0x0000000904087224 */ /* 0x040fe400078e0208 */
[----:B------:R-:W-:Y:S02]  /*09d0*/  IMAD.MOV R3, RZ, RZ, -R3 ;  /* 0x000000ffff037224 */ /* 0x000fe400078e0a03 */
[----:B------:R-:W-:Y:S01]  /*09e0*/  @!P0 IMAD.IADD R13, R13, 0x1, -R18 ;  /* 0x000000010d0d8824 */ /* 0x000fe200078e0a12 */
[----:B------:R-:W-:Y:S01]  /*09f0*/  ISETP.GT.U32.AND P0, PT, R4, R8, PT ;  /* 0x000000080400720c */ /* 0x000fe20003f04070 */
[----:B------:R-:W-:-:S03]  /*0a00*/  IMAD.HI.U32 R9, R5, R12, RZ ;  /* 0x0000000c05097227 */ /* 0x000fc600078e00ff */
[----:B------:R-:W-:Y:S01]  /*0a10*/  ISETP.GT.U32.AND P3, PT, R18, R13, PT ;  /* 0x0000000d1200720c */ /* 0x000fe20003f64070 */
[C---:B------:R-:W-:Y:S02]  /*0a20*/  IMAD R10, R4.reuse, R3, R10 ;  /* 0x00000003040a7224 */ /* 0x040fe400078e020a */
[----:B------:R-:W-:Y:S02]  /*0a30*/  IMAD.MOV R9, RZ, RZ, -R9 ;  /* 0x000000ffff097224 */ /* 0x000fe400078e0a09 */
[----:B------:R-:W-:Y:S01]  /*0a40*/  IMAD.HI.U32 R3, R5, R14, RZ ;  /* 0x0000000e05037227 */ /* 0x000fe200078e00ff */
[----:B------:R-:W-:-:S03]  /*0a50*/  ISETP.GT.U32.AND P5, PT, R4, R10, PT ;  /* 0x0000000a0400720c */ /* 0x000fc60003fa4070 */
[----:B------:R-:W-:Y:S01]  /*0a60*/  IMAD R9, R4, R9, R12 ;  /* 0x0000000904097224 */ /* 0x000fe200078e020c */
[----:B------:R-:W-:Y:S01]  /*0a70*/  @!P0 IADD3 R8, R8, -R4, RZ ;  /* 0x8000000408088210 */ /* 0x000fe20007ffe0ff */
[----:B------:R-:W-:-:S03]  /*0a80*/  IMAD.HI.U32 R12, R5, R16, RZ ;  /* 0x00000010050c7227 */ /* 0x000fc600078e00ff */
[C---:B------:R-:W-:Y:S01]  /*0a90*/  ISETP.GT.U32.AND P6, PT, R4.reuse, R9, PT ;  /* 0x000000090400720c */ /* 0x040fe20003fc4070 */
[----:B------:R-:W-:Y:S01]  /*0aa0*/  @!P3 IMAD.IADD R13, R13, 0x1, -R18 ;  /* 0x000000010d0db824 */ /* 0x000fe200078e0a12 */
[----:B------:R-:W-:Y:S01]  /*0ab0*/  ISETP.GT.U32.AND P0, PT, R4, R8, PT ;  /* 0x000000080400720c */ /* 0x000fe20003f04070 */
[----:B------:R-:W-:Y:S01]  /*0ac0*/  IMAD.MOV R15, RZ, RZ, -R3 ;  /* 0x000000ffff0f7224 */ /* 0x000fe200078e0a03 */
[----:B------:R-:W-:Y:S01]  /*0ad0*/  ISETP.NE.AND P3, PT, R20, RZ, PT ;  /* 0x000000ff1400720c */ /* 0x000fe20003f65270 */
[----:B------:R-:W-:Y:S02]  /*0ae0*/  @!P5 IMAD.IADD R10, R10, 0x1, -R4 ;  /* 0x000000010a0ad824 */ /* 0x000fe400078e0a04 */
[----:B------:R-:W-:Y:S02]  /*0af0*/  IMAD.MOV.U32 R3, RZ, RZ, R13 ;  /* 0x000000ffff037224 */ /* 0x000fe400078e000d */
[----:B------:R-:W-:Y:S01]  /*0b00*/  IMAD.MOV R13, RZ, RZ, -R12 ;  /* 0x000000ffff0d7224 */ /* 0x000fe200078e0a0c */
[C---:B------:R-:W-:Y:S01]  /*0b10*/  ISETP.GT.U32.AND P5, PT, R4.reuse, R10, PT ;  /* 0x0000000a0400720c */ /* 0x040fe20003fa4070 */
[----:B------:R-:W-:-:S02]  /*0b20*/  IMAD R12, R4, R15, R14 ;  /* 0x0000000f040c7224 */ /* 0x000fc400078e020e */
[----:B------:R-:W-:-:S04]  /*0b30*/  IMAD.HI.U32 R14, R5, R17, RZ ;  /* 0x00000011050e7227 */ /* 0x000fc800078e00ff */
[----:B------:R-:W-:Y:S01]  /*0b40*/  @!P6 IMAD.IADD R9, R9, 0x1, -R4 ;  /* 0x000000010909e824 */ /* 0x000fe200078e0a04 */
[----:B------:R-:W-:Y:S01]  /*0b50*/  ISETP.GT.U32.AND P6, PT, R4, R12, PT ;  /* 0x0000000c0400720c */ /* 0x000fe20003fc4070 */
[----:B------:R-:W-:Y:S02]  /*0b60*/  VIADD R18, R6, 0x19 ;  /* 0x0000001906127836 */ /* 0x000fe40000000000 */
[----:B------:R-:W-:Y:S02]  /*0b70*/  IMAD R13, R4, R13, R16 ;  /* 0x0000000d040d7224 */ /* 0x000fe400078e0210 */
[----:B------:R-:W-:Y:S01]  /*0b80*/  @!P0 IMAD.IADD R8, R8, 0x1, -R4 ;  /* 0x0000000108088824 */ /* 0x000fe200078e0a04 */
[----:B------:R-:W-:Y:S01]  /*0b90*/  IABS R16, R18 ;  /* 0x0000001200107213 */ /* 0x000fe20000000000 */
[----:B------:R-:W-:Y:S01]  /*0ba0*/  IMAD.MOV R14, RZ, RZ, -R14 ;  /* 0x000000ffff0e7224 */ /* 0x000fe200078e0a0e */
[----:B------:R-:W-:Y:S01]  /*0bb0*/  ISETP.GE.AND P0, PT, R22, RZ, PT ;  /* 0x000000ff1600720c */ /* 0x000fe20003f06270 */
[----:B------:R-:W-:Y:S01]  /*0bc0*/  @!P4 IMAD.MOV R3, RZ, RZ, -R3 ;  /* 0x000000ffff03c224 */ /* 0x000fe200078e0a03 */
[----:B------:R-:W-:Y:S01]  /*0bd0*/  @!P3 LOP3.LUT R3, RZ, R20, RZ, 0x33, !PT ;  /* 0x00000014ff03b212 */ /* 0x000fe200078e33ff */
[C---:B------:R-:W-:Y:S01]  /*0be0*/  IMAD R14, R4.reuse, R14, R17 ;  /* 0x0000000e040e7224 */ /* 0x040fe200078e0211 */
[C---:B------:R-:W-:Y:S01]  /*0bf0*/  ISETP.GT.U32.AND P3, PT, R4.reuse, R9, PT ;  /* 0x000000090400720c */ /* 0x040fe20003f64070 */
[----:B------:R-:W-:Y:S01]  /*0c00*/  @!P1 IMAD.MOV R8, RZ, RZ, -R8 ;  /* 0x000000ffff089224 */ /* 0x000fe200078e0a08 */
[----:B------:R-:W-:Y:S01]  /*0c10*/  ISETP.GT.U32.AND P1, PT, R4, R13, PT ;  /* 0x0000000d0400720c */ /* 0x000fe20003f24070 */
[----:B------:R-:W-:Y:S01]  /*0c20*/  @!P5 IMAD.IADD R10, R10, 0x1, -R4 ;  /* 0x000000010a0ad824 */ /* 0x000fe200078e0a04 */
[----:B------:R-:W-:Y:S01]  /*0c30*/  ISETP.GT.U32.AND P5, PT, R4, R14, PT ;  /* 0x0000000e0400720c */ /* 0x000fe20003fa4070 */
[----:B------:R-:W-:Y:S01]  /*0c40*/  VIADD R22, R6, 0x18 ;  /* 0x0000001806167836 */ /* 0x000fe20000000000 */
[----:B------:R-:W-:Y:S01]  /*0c50*/  ISETP.GE.AND P4, PT, R19, RZ, PT ;  /* 0x000000ff1300720c */ /* 0x000fe20003f86270 */
[----:B------:R-:W-:-:S03]  /*0c60*/  IMAD.HI.U32 R15, R5, R16, RZ ;  /* 0x00000010050f7227 */ /* 0x000fc600078e00ff */
[----:B------:R-:W-:Y:S01]  /*0c70*/  IABS R17, R22 ;  /* 0x0000001600117213 */ /* 0x000fe20000000000 */
[----:B------:R-:W-:Y:S02]  /*0c80*/  IMAD.MOV R15, RZ, RZ, -R15 ;  /* 0x000000ffff0f7224 */ /* 0x000fe400078e0a0f */
[----:B------:R-:W-:Y:S01]  /*0c90*/  @!P3 IADD3 R9, R9, -R4, RZ ;  /* 0x800000040909b210 */ /* 0x000fe20007ffe0ff */
[----:B------:R-:W-:Y:S01]  /*0ca0*/  @!P2 IMAD.MOV R10, RZ, RZ, -R10 ;  /* 0x000000ffff0aa224 */ /* 0x000fe200078e0a0a */
[----:B------:R-:W-:Y:S01]  /*0cb0*/  ISETP.GE.AND P3, PT, R23, RZ, PT ;  /* 0x000000ff1700720c */ /* 0x000fe20003f66270 */
[----:B------:R-:W-:Y:S02]  /*0cc0*/  IMAD R15, R4, R15, R16 ;  /* 0x0000000f040f7224 */ /* 0x000fe400078e0210 */
[----:B------:R-:W-:Y:S02]  /*0cd0*/  VIADD R23, R6, 0x17 ;  /* 0x0000001706177836 */ /* 0x000fe40000000000 */
[----:B------:R-:W-:-:S02]  /*0ce0*/  @!P1 IMAD.IADD R13, R13, 0x1, -R4 ;  /* 0x000000010d0d9824 */ /* 0x000fc400078e0a04 */
[----:B------:R-:W-:Y:S01]  /*0cf0*/  IMAD.HI.U32 R16, R5, R17, RZ ;  /* 0x0000001105107227 */ /* 0x000fe200078e00ff */
[----:B------:R-:W-:-:S03]  /*0d00*/  IABS R19, R23 ;  /* 0x0000001700137213 */ /* 0x000fc60000000000 */
[----:B------:R-:W-:Y:S01]  /*0d10*/  @!P5 IMAD.IADD R14, R14, 0x1, -R4 ;  /* 0x000000010e0ed824 */ /* 0x000fe200078e0a04 */
[----:B------:R-:W-:Y:S01]  /*0d20*/  ISETP.GT.U32.AND P5, PT, R4, R13, PT ;  /* 0x0000000d0400720c */ /* 0x000fe20003fa4070 */
[----:B------:R-:W-:Y:S02]  /*0d30*/  IMAD.MOV R16, RZ, RZ, -R16 ;  /* 0x000000ffff107224 */ /* 0x000fe400078e0a10 */
[----:B------:R-:W-:Y:S01]  /*0d40*/  @!P6 IMAD.IADD R12, R12, 0x1, -R4 ;  /* 0x000000010c0ce824 */ /* 0x000fe200078e0a04 */
[C---:B------:R-:W-:Y:S01]  /*0d50*/  ISETP.GT.U32.AND P2, PT, R4.reuse, R14, PT ;  /* 0x0000000e0400720c */ /* 0x040fe20003f44070 */
[----:B------:R-:W-:Y:S01]  /*0d60*/  IMAD R16, R4, R16, R17 ;  /* 0x0000001004107224 */ /* 0x000fe200078e0211 */
[----:B------:R-:W-:Y:S01]  /*0d70*/  ISETP.GE.AND P6, PT, R24, RZ, PT ;  /* 0x000000ff1800720c */ /* 0x000fe20003fc6270 */
[----:B------:R-:W-:Y:S01]  /*0d80*/  IMAD.HI.U32 R17, R5, R19, RZ ;  /* 0x0000001305117227 */ /* 0x000fe200078e00ff */
[----:B------:R-:W-:-:S03]  /*0d90*/  ISETP.GT.U32.AND P1, PT, R4, R12, PT ;  /* 0x0000000c0400720c */ /* 0x000fc60003f24070 */
[----:B------:R-:W-:Y:S02]  /*0da0*/  IMAD.MOV R17, RZ, RZ, -R17 ;  /* 0x000000ffff117224 */ /* 0x000fe400078e0a11 */
[----:B------:R-:W-:Y:S01]  /*0db0*/  @!P5 IMAD.IADD R13, R13, 0x1, -R4 ;  /* 0x000000010d0dd824 */ /* 0x000fe200078e0a04 */
[----:B------:R-:W-:Y:S01]  /*0dc0*/  ISETP.GE.AND P5, PT, R22, RZ, PT ;  /* 0x000000ff1600720c */ /* 0x000fe20003fa6270 */
[C---:B------:R-:W-:Y:S01]  /*0dd0*/  IMAD R17, R4.reuse, R17, R19 ;  /* 0x0000001104117224 */ /* 0x040fe200078e0213 */
[----:B------:R-:W-:Y:S01]  /*0de0*/  IABS R22, R26 ;  /* 0x0000001a00167213 */ /* 0x000fe20000000000 */
[----:B------:R-:W-:Y:S01]  /*0df0*/  @!P4 IMAD.MOV R9, RZ, RZ, -R9 ;  /* 0x000000ffff09c224 */ /* 0x000fe200078e0a09 */
[C---:B------:R-:W-:Y:S01]  /*0e00*/  ISETP.GT.U32.AND P4, PT, R4.reuse, R15, PT ;  /* 0x0000000f0400720c */ /* 0x040fe20003f84070 */
[----:B------:R-:W-:Y:S01]  /*0e10*/  @!P3 IMAD.MOV R13, RZ, RZ, -R13 ;  /* 0x000000ffff0db224 */ /* 0x000fe200078e0a0d */
[----:B------:R-:W-:Y:S01]  /*0e20*/  ISETP.GT.U32.AND P3, PT, R4, R17, PT ;  /* 0x000000110400720c */ /* 0x000fe20003f64070 */
[----:B------:R-:W-:-:S02]  /*0e30*/  VIADD R24, R6, 0x16 ;  /* 0x0000001606187836 */ /* 0x000fc40000000000 */
[--C-:B------:R-:W-:Y:S01]  /*0e40*/  @!P2 IMAD.IADD R14, R14, 0x1, -R4.reuse ;  /* 0x000000010e0ea824 */ /* 0x100fe200078e0a04 */
[----:B------:R-:W-:Y:S01]  /*0e50*/  ISETP.GT.U32.AND P2, PT, R4, R16, PT ;  /* 0x000000100400720c */ /* 0x000fe20003f44070 */
[----:B------:R-:W-:Y:S01]  /*0e60*/  @!P1 IMAD.IADD R12, R12, 0x1, -R4 ;  /* 0x000000010c0c9824 */ /* 0x000fe200078e0a04 */
[----:B------:R-:W-:Y:S01]  /*0e70*/  IABS R20, R24 ;  /* 0x0000001800147213 */ /* 0x000fe20000000000 */
[----:B------:R-:W-:Y:S01]  /*0e80*/  @!P6 IMAD.MOV R14, RZ, RZ, -R14 ;  /* 0x000000ffff0ee224 */ /* 0x000fe200078e0a0e */
[----:B------:R-:W-:Y:S01]  /*0e90*/  ISETP.GE.AND P1, PT, R18, RZ, PT ;  /* 0x000000ff1200720c */ /* 0x000fe20003f26270 */
[----:B------:R-:W-:Y:S02]  /*0ea0*/  @!P0 IMAD.MOV R12, RZ, RZ, -R12 ;  /* 0x000000ffff0c8224 */ /* 0x000fe400078e0a0c */
[----:B------:R-:W-:Y:S01]  /*0eb0*/  IMAD.HI.U32 R18, R5, R20, RZ ;  /* 0x0000001405127227 */ /* 0x000fe200078e00ff */
[----:B------:R-:W-:Y:S02]  /*0ec0*/  @!P4 IADD3 R15, R15, -R4, RZ ;  /* 0x800000040f0fc210 */ /* 0x000fe40007ffe0ff */
[----:B------:R-:W-:Y:S01]  /*0ed0*/  ISETP.GE.AND P4, PT, R23, RZ, PT ;  /* 0x000000ff1700720c */ /* 0x000fe20003f86270 */
[----:B------:R-:W-:Y:S01]  /*0ee0*/  @!P3 IMAD.IADD R17, R17, 0x1, -R4 ;  /* 0x000000011111b824 */ /* 0x000fe200078e0a04 */
[----:B------:R-:W-:Y:S01]  /*0ef0*/  IABS R23, R28 ;  /* 0x0000001c00177213 */ /* 0x000fe20000000000 */
[----:B------:R-:W-:Y:S01]  /*0f00*/  IMAD.MOV R19, RZ, RZ, -R18 ;  /* 0x000000ffff137224 */ /* 0x000fe200078e0a12 */
[----:B------:R-:W-:Y:S01]  /*0f10*/  ISETP.GT.U32.AND P0, PT, R4, R15, PT ;  /* 0x0000000f0400720c */ /* 0x000fe20003f04070 */
[----:B------:R-:W-:Y:S01]  /*0f20*/  @!P2 IMAD.IADD R16, R16, 0x1, -R4 ;  /* 0x000000011010a824 */ /* 0x000fe200078e0a04 */
[C---:B------:R-:W-:Y:S01]  /*0f30*/  ISETP.GT.U32.AND P3, PT, R4.reuse, R17, PT ;  /* 0x000000110400720c */ /* 0x040fe20003f64070 */
[----:B------:R-:W-:-:S02]  /*0f40*/  IMAD R18, R4, R19, R20 ;  /* 0x0000001304127224 */ /* 0x000fc400078e0214 */
[C---:B------:R-:W-:Y:S01]  /*0f50*/  IMAD.HI.U32 R20, R5.reuse, R23, RZ ;  /* 0x0000001705147227 */ /* 0x040fe200078e00ff */
[C---:B------:R-:W-:Y:S02]  /*0f60*/  ISETP.GT.U32.AND P2, PT, R4.reuse, R16, PT ;  /* 0x000000100400720c */ /* 0x040fe40003f44070 */
[----:B------:R-:W-:Y:S01]  /*0f70*/  ISETP.GT.U32.AND P6, PT, R4, R18, PT ;  /* 0x000000120400720c */ /* 0x000fe20003fc4070 */
[----:B------:R-:W-:Y:S02]  /*0f80*/  IMAD.MOV R20, RZ, RZ, -R20 ;  /* 0x000000ffff147224 */ /* 0x000fe400078e0a14 */
[----:B------:R-:W-:-:S04]  /*0f90*/  IMAD.HI.U32 R19, R5, R22, RZ ;  /* 0x0000001605137227 */ /* 0x000fc800078e00ff */
[----:B------:R-:W-:Y:S02]  /*0fa0*/  IMAD R23, R4, R20, R23 ;  /* 0x0000001404177224 */ /* 0x000fe400078e0217 */
[--C-:B------:R-:W-:Y:S01]  /*0fb0*/  @!P0 IMAD.IADD R15, R15, 0x1, -R4.reuse ;  /* 0x000000010f0f8824 */ /* 0x100fe200078e0a04 */
[----:B------:R-:W-:Y:S01]  /*0fc0*/  ISETP.GE.AND P0, PT, R24, RZ, PT ;  /* 0x000000ff1800720c */ /* 0x000fe20003f06270 */
[--C-:B------:R-:W-:Y:S01]  /*0fd0*/  @!P3 IMAD.IADD R17, R17, 0x1, -R4.reuse ;  /* 0x000000011111b824 */ /* 0x100fe200078e0a04 */
[----:B------:R-:W-:Y:S01]  /*0fe0*/  ISETP.GT.U32.AND P3, PT, R4, R23, PT ;  /* 0x000000170400720c */ /* 0x000fe20003f64070 */
[----:B------:R-:W-:Y:S02]  /*0ff0*/  VIADD R24, R6, 0x13 ;  /* 0x0000001306187836 */ /* 0x000fe40000000000 */
[--C-:B------:R-:W-:Y:S01]  /*1000*/  @!P2 IMAD.IADD R16, R16, 0x1, -R4.reuse ;  /* 0x000000011010a824 */ /* 0x100fe200078e0a04 */
[----:B------:R-:W-:Y:S01]  /*1010*/  ISETP.GE.AND P2, PT, R26, RZ, PT ;  /* 0x000000ff1a00720c */ /* 0x000fe20003f46270 */
[----:B------:R-:W-:Y:S01]  /*1020*/  @!P6 IMAD.IADD R18, R18, 0x1, -R4 ;  /* 0x000000011212e824 */ /* 0x000fe200078e0a04 */
[----:B------:R-:W-:Y:S01]  /*1030*/  IABS R27, R24 ;  /* 0x00000018001b7213 */ /* 0x000fe20000000000 */
[----:B------:R-:W-:Y:S01]  /*1040*/  @!P5 IMAD.MOV R16, RZ, RZ, -R16 ;  /* 0x000000ffff10d224 */ /* 0x000fe200078e0a10 */
[----:B------:R-:W-:Y:S01]  /*1050*/  ISETP.GE.AND P5, PT, R28, RZ, PT ;  /* 0x000000ff1c00720c */ /* 0x000fe20003fa6270 */
[----:B------:R-:W-:Y:S01]  /*1060*/  VIADD R28, R6, 0x11 ;  /* 0x00000011061c7836 */ /* 0x000fe20000000000 */
[----:B------:R-:W-:Y:S01]  /*1070*/  ISETP.GT.U32.AND P6, PT, R4, R18, PT ;  /* 0x000000120400720c */ /* 0x000fe20003fc4070 */
[----:B------:R-:W-:Y:S01]  /*1080*/  IMAD.HI.U32 R20, R5, R27, RZ ;  /* 0x0000001b05147227 */ /* 0x000fe200078e00ff */
[----:B------:R-:W-:-:S02]  /*1090*/  IADD3 R26, R6, 0x12, RZ ;  /* 0x00000012061a7810 */ /* 0x000fc40007ffe0ff */
[----:B------:R-:W-:Y:S01]  /*10a0*/  IABS R31, R28 ;  /* 0x0000001c001f7213 */ /* 0x000fe20000000000 */
[----:B------:R-:W-:Y:S01]  /*10b0*/  @!P3 IMAD.IADD R23, R23, 0x1, -R4 ;  /* 0x000000011717b824 */ /* 0x000fe200078e0a04 */
[----:B------:R-:W-:Y:S01]  /*10c0*/  IABS R29, R26 ;  /* 0x0000001a001d7213 */ /* 0x000fe20000000000 */
[----:B------:R-:W-:Y:S01]  /*10d0*/  IMAD.MOV R20, RZ, RZ, -R20 ;  /* 0x000000ffff147224 */ /* 0x000fe200078e0a14 */
[----:B------:R-:W-:Y:S01]  /*10e0*/  @!P4 IADD3 R17, -R17, RZ, RZ ;  /* 0x000000ff1111c210 */ /* 0x000fe20007ffe1ff */
[----:B------:R-:W-:Y:S01]  /*10f0*/  IMAD.MOV R19, RZ, RZ, -R19 ;  /* 0x000000ffff137224 */ /* 0x000fe200078e0a13 */
[C---:B------:R-:W-:Y:S01]  /*1100*/  ISETP.GT.U32.AND P3, PT, R4.reuse, R23, PT ;  /* 0x000000170400720c */ /* 0x040fe20003f64070 */
[----:B------:R-:W-:Y:S02]  /*1110*/  IMAD R27, R4, R20, R27 ;  /* 0x00000014041b7224 */ /* 0x000fe400078e021b */
[----:B------:R-:W-:-:S03]  /*1120*/  IMAD.HI.U32 R20, R5, R31, RZ ;  /* 0x0000001f05147227 */ /* 0x000fc600078e00ff */
[----:B------:R-:W-:Y:S01]  /*1130*/  ISETP.GT.U32.AND P4, PT, R4, R27, PT ;  /* 0x0000001b0400720c */ /* 0x000fe20003f84070 */
[----:B------:R-:W-:Y:S02]  /*1140*/  IMAD.MOV R20, RZ, RZ, -R20 ;  /* 0x000000ffff147224 */ /* 0x000fe400078e0a14 */
[--C-:B------:R-:W-:Y:S01]  /*1150*/  @!P6 IMAD.IADD R18, R18, 0x1, -R4.reuse ;  /* 0x000000011212e824 */ /* 0x100fe200078e0a04 */
[----:B------:R-:W-:Y:S01]  /*1160*/  ISETP.GE.AND P6, PT, R24, RZ, PT ;  /* 0x000000ff1800720c */ /* 0x000fe20003fc6270 */
[----:B------:R-:W-:Y:S02]  /*1170*/  IMAD R31, R4, R20, R31 ;  /* 0x00000014041f7224 */ /* 0x000fe400078e021f */
[----:B------:R-:W-:Y:S02]  /*1180*/  VIADD R24, R6, 0x10 ;  /* 0x0000001006187836 */ /* 0x000fe40000000000 */
[----:B------:R-:W-:Y:S01]  /*1190*/  @!P3 IMAD.IADD R23, R23, 0x1, -R4 ;  /* 0x000000011717b824 */ /* 0x000fe200078e0a04 */
[C---:B------:R-:W-:Y:S01]  /*11a0*/  ISETP.GT.U32.AND P3, PT, R4.reuse, R31, PT ;  /* 0x0000001f0400720c */ /* 0x040fe20003f64070 */
[----:B------:R-:W-:Y:S01]  /*11b0*/  @!P0 IMAD.MOV R18, RZ, RZ, -R18 ;  /* 0x000000ffff128224 */ /* 0x000fe200078e0a12 */
[----:B------:R-:W-:Y:S01]  /*11c0*/  IABS R33, R24 ;  /* 0x0000001800217213 */ /* 0x000fe20000000000 */
[----:B------:R-:W-:Y:S01]  /*11d0*/  IMAD R19, R4, R19, R22 ;  /* 0x0000001304137224 */ /* 0x000fe200078e0216 */
[----:B------:R-:W-:Y:S01]  /*11e0*/  ISETP.GE.AND P0, PT, R26, RZ, PT ;  /* 0x000000ff1a00720c */ /* 0x000fe20003f06270 */
[----:B------:R-:W-:-:S02]  /*11f0*/  VIADD R26, R6, 0xf ;  /* 0x0000000f061a7836 */ /* 0x000fc40000000000 */
[----:B------:R-:W-:-:S03]  /*1200*/  IMAD.HI.U32 R20, R5, R33, RZ ;  /* 0x0000002105147227 */ /* 0x000fc600078e00ff */
[----:B------:R-:W-:Y:S01]  /*1210*/  IABS R35, R26 ;  /* 0x0000001a00237213 */ /* 0x000fe20000000000 */
[----:B------:R-:W-:Y:S01]  /*1220*/  @!P1 IMAD.MOV R15, RZ, RZ, -R15 ;  /* 0x000000ffff0f9224 */ /* 0x000fe200078e0a0f */
[C---:B------:R-:W-:Y:S01]  /*1230*/  ISETP.GT.U32.AND P1, PT, R4.reuse, R19, PT ;  /* 0x000000130400720c */ /* 0x040fe20003f24070 */
[----:B------:R-:W-:Y:S02]  /*1240*/  IMAD.MOV R20, RZ, RZ, -R20 ;  /* 0x000000ffff147224 */ /* 0x000fe400078e0a14 */
[----:B------:R-:W-:Y:S02]  /*1250*/  @!P3 IMAD.IADD R31, R31, 0x1, -R4 ;  /* 0x000000011f1fb824 */ /* 0x000fe400078e0a04 */
[C---:B------:R-:W-:Y:S02]  /*1260*/  IMAD R33, R4.reuse, R20, R33 ;  /* 0x0000001404217224 */ /* 0x040fe400078e0221 */
[----:B------:R-:W-:Y:S01]  /*1270*/  IMAD.HI.U32 R20, R5, R35, RZ ;  /* 0x0000002305147227 */ /* 0x000fe200078e00ff */
[----:B------:R-:W-:-:S03]  /*1280*/  ISETP.GT.U32.AND P3, PT, R4, R31, PT ;  /* 0x0000001f0400720c */ /* 0x000fc60003f64070 */
[----:B------:R-:W-:Y:S01]  /*1290*/  IMAD.HI.U32 R22, R5, R29, RZ ;  /* 0x0000001d05167227 */ /* 0x000fe200078e00ff */
[----:B------:R-:W-:-:S03]  /*12a0*/  IADD3 R20, -R20, RZ, RZ ;  /* 0x000000ff14147210 */ /* 0x000fc60007ffe1ff */
[----:B------:R-:W-:Y:S02]  /*12b0*/  @!P1 IMAD.IADD R19, R19, 0x1, -R4 ;  /* 0x0000000113139824 */ /* 0x000fe400078e0a04 */
[C---:B------:R-:W-:Y:S02]  /*12c0*/  IMAD R35, R4.reuse, R20, R35 ;  /* 0x0000001404237224 */ /* 0x040fe400078e0223 */
[----:B------:R-:W-:Y:S01]  /*12d0*/  IMAD.MOV R22, RZ, RZ, -R22 ;  /* 0x000000ffff167224 */ /* 0x000fe200078e0a16 */
[C---:B------:R-:W-:Y:S01]  /*12e0*/  ISETP.GT.U32.AND P1, PT, R4.reuse, R19, PT ;  /* 0x000000130400720c */ /* 0x040fe20003f24070 */
[----:B------:R-:W-:Y:S01]  /*12f0*/  @!P3 IMAD.IADD R31, R31, 0x1, -R4 ;  /* 0x000000011f1fb824 */ /* 0x000fe200078e0a04 */
[C---:B------:R-:W-:Y:S01]  /*1300*/  ISETP.GT.U32.AND P3, PT, R4.reuse, R35, PT ;  /* 0x000000230400720c */ /* 0x040fe20003f64070 */
[----:B------:R-:W-:Y:S02]  /*1310*/  IMAD R29, R4, R22, R29 ;  /* 0x00000016041d7224 */ /* 0x000fe400078e021d */
[----:B------:R-:W-:-:S04]  /*1320*/  IMAD.HI.U32 R22, R5, R37, RZ ;  /* 0x0000002505167227 */ /* 0x000fc800078e00ff */
[----:B------:R-:W-:Y:S02]  /*1330*/  IMAD.MOV R22, RZ, RZ, -R22 ;  /* 0x000000ffff167224 */ /* 0x000fe400078e0a16 */
[--C-:B------:R-:W-:Y:S02]  /*1340*/  @!P4 IMAD.IADD R27, R27, 0x1, -R4.reuse ;  /* 0x000000011b1bc824 */ /* 0x100fe400078e0a04 */
[----:B------:R-:W-:Y:S01]  /*1350*/  @!P1 IMAD.IADD R19, R19, 0x1, -R4 ;  /* 0x0000000113139824 */ /* 0x000fe200078e0a04 */
[C---:B------:R-:W-:Y:S01]  /*1360*/  ISETP.GT.U32.AND P1, PT, R4.reuse, R29, PT ;  /* 0x0000001d0400720c */ /* 0x040fe20003f24070 */
[C---:B------:R-:W-:Y:S01]  /*1370*/  IMAD R37, R4.reuse, R22, R37 ;  /* 0x0000001604257224 */ /* 0x040fe200078e0225 */
[----:B------:R-:W-:Y:S01]  /*1380*/  @!P3 IADD3 R35, R35, -R4, RZ ;  /* 0x800000042323b210 */ /* 0x000fe20007ffe0ff */
[----:B------:R-:W-:Y:S01]  /*1390*/  @!P2 IMAD.MOV R19, RZ, RZ, -R19 ;  /* 0x000000ffff13a224 */ /* 0x000fe200078e0a13 */
[----:B------:R-:W-:Y:S01]  /*13a0*/  ISETP.GT.U32.AND P4, PT, R4, R27, PT ;  /* 0x0000001b0400720c */ /* 0x000fe20003f84070 */
[----:B------:R-:W-:Y:S01]  /*13b0*/  VIADD R20, R6, 0xd ;  /* 0x0000000d06147836 */ /* 0x000fe20000000000 */
[----:B------:R-:W-:Y:S01]  /*13c0*/  ISETP.GT.U32.AND P3, PT, R4, R35, PT ;  /* 0x000000230400720c */ /* 0x000fe20003f64070 */
[----:B------:R-:W-:-:S02]  /*13d0*/  VIADD R22, R6, 0xc ;  /* 0x0000000c06167836 */ /* 0x000fc40000000000 */
[----:B------:R-:W-:Y:S01]  /*13e0*/  @!P5 IMAD.MOV R23, RZ, RZ, -R23 ;  /* 0x000000ffff17d224 */ /* 0x000fe200078e0a17 */
[----:B------:R-:W-:Y:S01]  /*13f0*/  IABS R39, R20 ;  /* 0x0000001400277213 */ /* 0x000fe20000000000 */
[----:B------:R-:W-:Y:S01]  /*1400*/  IMAD R3, R3, UR5, RZ ;  /* 0x0000000503037c24 */ /* 0x000fe2000f8e02ff */
[----:B------:R-:W-:Y:S01]  /*1410*/  IABS R41, R22 ;  /* 0x0000001600297213 */ /* 0x000fe20000000000 */
[--C-:B------:R-:W-:Y:S01]  /*1420*/  @!P1 IMAD.IADD R29, R29, 0x1, -R4.reuse ;  /* 0x000000011d1d9824 */ /* 0x100fe200078e0a04 */
[----:B------:R-:W-:Y:S01]  /*1430*/  ISETP.GE.AND P1, PT, R28, RZ, PT ;  /* 0x000000ff1c00720c */ /* 0x000fe20003f26270 */
[----:B------:R-:W-:Y:S01]  /*1440*/  IMAD.HI.U32 R28, R5, R47, RZ ;  /* 0x0000002f051c7227 */ /* 0x000fe200078e00ff */
[----:B------:R-:W-:Y:S01]  /*1450*/  ISETP.GE.AND P5, PT, R24, RZ, PT ;  /* 0x000000ff1800720c */ /* 0x000fe20003fa6270 */
[----:B------:R-:W-:Y:S01]  /*1460*/  ULDC UR5, c[0x0][0x230] ;  /* 0x00008c0000057ab9 */ /* 0x000fe20000000800 */
[C---:B------:R-:W-:Y:S01]  /*1470*/  ISETP.GT.U32.AND P2, PT, R4.reuse, R29, PT ;  /* 0x0000001d0400720c */ /* 0x040fe20003f44070 */
[--C-:B------:R-:W-:Y:S01]  /*1480*/  @!P3 IMAD.IADD R35, R35, 0x1, -R4.reuse ;  /* 0x000000012323b824 */ /* 0x100fe200078e0a04 */
[C---:B------:R-:W-:Y:S01]  /*1490*/  ISETP.GT.U32.AND P3, PT, R4.reuse, R37, PT ;  /* 0x000000250400720c */ /* 0x040fe20003f64070 */
[----:B------:R-:W-:Y:S01]  /*14a0*/  @!P4 IMAD.IADD R27, R27, 0x1, -R4 ;  /* 0x000000011b1bc824 */ /* 0x000fe200078e0a04 */
[----:B------:R-:W-:Y:S01]  /*14b0*/  ISETP.GT.U32.AND P4, PT, R4, R33, PT ;  /* 0x000000210400720c */ /* 0x000fe20003f84070 */
[----:B------:R-:W-:-:S02]  /*14c0*/  VIADD R24, R6, 0xb ;  /* 0x0000000b06187836 */ /* 0x000fc40000000000 */
[----:B------:R-:W-:Y:S02]  /*14d0*/  IMAD.MOV R28, RZ, RZ, -R28 ;  /* 0x000000ffff1c7224 */ /* 0x000fe400078e0a1c */
[----:B------:R-:W-:Y:S01]  /*14e0*/  @!P1 IMAD.MOV R31, RZ, RZ, -R31 ;  /* 0x000000ffff1f9224 */ /* 0x000fe200078e0a1f */
[----:B------:R-:W-:Y:S01]  /*14f0*/  ISETP.GE.AND P1, PT, R22, RZ, PT ;  /* 0x000000ff1600720c */ /* 0x000fe20003f26270 */
[----:B------:R-:W-:Y:S01]  /*1500*/  IMAD.HI.U32 R22, R5, R41, RZ ;  /* 0x0000002905167227 */ /* 0x000fe200078e00ff */
[----:B------:R-:W-:-:S03]  /*1510*/  IABS R43, R24 ;  /* 0x00000018002b7213 */ /* 0x000fc60000000000 */
[--C-:B------:R-:W-:Y:S01]  /*1520*/  @!P2 IMAD.IADD R29, R29, 0x1, -R4.reuse ;  /* 0x000000011d1da824 */ /* 0x100fe200078e0a04 */
[----:B------:R-:W-:Y:S01]  /*1530*/  ISETP.GE.AND P2, PT, R30, RZ, PT ;  /* 0x000000ff1e00720c */ /* 0x000fe20003f46270 */
[----:B------:R-:W-:Y:S02]  /*1540*/  @!P3 IMAD.IADD R37, R37, 0x1, -R4 ;  /* 0x000000012525b824 */ /* 0x000fe400078e0a04 */
[----:B------:R-:W-:Y:S01]  /*1550*/  @!P0 IMAD.MOV R29, RZ, RZ, -R29 ;  /* 0x000000ffff1d8224 */ /* 0x000fe200078e0a1d */
[----:B------:R-:W-:Y:S01]  /*1560*/  ISETP.GE.AND P0, PT, R20, RZ, PT ;  /* 0x000000ff1400720c */ /* 0x000fe20003f06270 */
[----:B------:R-:W-:Y:S01]  /*1570*/  IMAD.HI.U32 R20, R5, R39, RZ ;  /* 0x0000002705147227 */ /* 0x000fe200078e00ff */
[----:B------:R-:W-:-:S03]  /*1580*/  ISETP.GT.U32.AND P3, PT, R4, R37, PT ;  /* 0x000000250400720c */ /* 0x000fc60003f64070 */
[----:B------:R-:W-:Y:S02]  /*1590*/  IMAD.MOV R20, RZ, RZ, -R20 ;  /* 0x000000ffff147224 */ /* 0x000fe400078e0a14 */
[----:B------:R-:W-:Y:S02]  /*15a0*/  @!P4 IMAD.IADD R33, R33, 0x1, -R4 ;  /* 0x000000012121c824 */ /* 0x000fe400078e0a04 */
[C---:B------:R-:W-:Y:S02]  /*15b0*/  IMAD R39, R4.reuse, R20, R39 ;  /* 0x0000001404277224 */ /* 0x040fe400078e0227 */
[----:B------:R-:W-:Y:S01]  /*15c0*/  IMAD.MOV R22, RZ, RZ, -R22 ;  /* 0x000000ffff167224 */ /* 0x000fe200078e0a16 */
[----:B------:R-:W-:Y:S01]  /*15d0*/  ISETP.GT.U32.AND P4, PT, R4, R33, PT ;  /* 0x000000210400720c */ /* 0x000fe20003f84070 */
[----:B------:R-:W-:Y:S02]  /*15e0*/  VIADD R30, R6, 0xa ;  /* 0x0000000a061e7836 */ /* 0x000fe40000000000 */
[----:B------:R-:W-:Y:S01]  /*15f0*/  @!P3 IMAD.IADD R37, R37, 0x1, -R4 ;  /* 0x000000012525b824 */ /* 0x000fe200078e0a04 */
[C---:B------:R-:W-:Y:S01]  /*1600*/  ISETP.GT.U32.AND P3, PT, R4.reuse, R39, PT ;  /* 0x000000270400720c */ /* 0x040fe20003f64070 */
[----:B------:R-:W-:Y:S01]  /*1610*/  IMAD R41, R4, R22, R41 ;  /* 0x0000001604297224 */ /* 0x000fe200078e0229 */
[----:B------:R-:W-:Y:S01]  /*1620*/  IABS R45, R30 ;  /* 0x0000001e002d7213 */ /* 0x000fe20000000000 */
[----:B------:R-:W-:Y:S01]  /*1630*/  @!P6 IMAD.MOV R27, RZ, RZ, -R27 ;  /* 0x000000ffff1be224 */ /* 0x000fe200078e0a1b */
[----:B------:R-:W-:Y:S01]  /*1640*/  ISETP.GE.AND P6, PT, R26, RZ, PT ;  /* 0x000000ff1a00720c */ /* 0x000fe20003fc6270 */
[----:B------:R-:W-:-:S02]  /*1650*/  IMAD R47, R4, R28, R47 ;  /* 0x0000001c042f7224 */ /* 0x000fc400078e022f */
[----:B------:R-:W-:Y:S02]  /*1660*/  VIADD R28, R6, 0x8 ;  /* 0x00000008061c7836 */ /* 0x000fe40000000000 */
[--C-:B------:R-:W-:Y:S01]  /*1670*/  @!P4 IMAD.IADD R33, R33, 0x1, -R4.reuse ;  /* 0x000000012121c824 */ /* 0x100fe200078e0a04 */
[----:B------:R-:W-:Y:S01]  /*1680*/  ISETP.GE.AND P4, PT, R24, RZ, PT ;  /* 0x000000ff1800720c */ /* 0x000fe20003f86270 */
[----:B------:R-:W-:Y:S01]  /*1690*/  IMAD.HI.U32 R24, R5, R43, RZ ;  /* 0x0000002b05187227 */ /* 0x000fe200078e00ff */
[----:B------:R-:W-:Y:S02]  /*16a0*/  IABS R49, R28 ;  /* 0x0000001c00317213 */ /* 0x000fe40000000000 */
[----:B------:R-:W-:Y:S01]  /*16b0*/  @!P5 IADD3 R33, -R33, RZ, RZ ;  /* 0x000000ff2121d210 */ /* 0x000fe20007ffe1ff */
[----:B------:R-:W-:Y:S01]  /*16c0*/  @!P3 IMAD.IADD R39, R39, 0x1, -R4 ;  /* 0x000000012727b824 */ /* 0x000fe200078e0a04 */
[----:B------:R-:W-:Y:S01]  /*16d0*/  ISETP.GT.U32.AND P3, PT, R4, R41, PT ;  /* 0x000000290400720c */ /* 0x000fe20003f64070 */
[----:B------:R-:W-:-:S02]  /*16e0*/  IMAD.MOV R24, RZ, RZ, -R24 ;  /* 0x000000ffff187224 */ /* 0x000fc400078e0a18 */
[----:B------:R-:W-:Y:S01]  /*16f0*/  IMAD.HI.U32 R26, R5, R45, RZ ;  /* 0x0000002d051a7227 */ /* 0x000fe200078e00ff */
[----:B------:R-:W-:-:S03]  /*1700*/  ISETP.GT.U32.AND P5, PT, R4, R39, PT ;  /* 0x000000270400720c */ /* 0x000fc60003fa4070 */
[----:B------:R-:W-:Y:S02]  /*1710*/  IMAD R43, R4, R24, R43 ;  /* 0x00000018042b7224 */ /* 0x000fe400078e022b */
[----:B------:R-:W-:Y:S02]  /*1720*/  IMAD.MOV R26, RZ, RZ, -R26 ;  /* 0x000000ffff1a7224 */ /* 0x000fe400078e0a1a */
[----:B------:R-:W-:-:S04]  /*1730*/  IMAD.HI.U32 R20, R5, R49, RZ ;  /* 0x0000003105147227 */ /* 0x000fc800078e00ff */
[----:B------:R-:W-:Y:S02]  /*1740*/  @!P3 IMAD.IADD R41, R41, 0x1, -R4 ;  /* 0x000000012929b824 */ /* 0x000fe400078e0a04 */
[----:B------:R-:W-:Y:S01]  /*1750*/  @!P6 IMAD.MOV R35, RZ, RZ, -R35 ;  /* 0x000000ffff23e224 */ /* 0x000fe200078e0a23 */
[C---:B------:R-:W-:Y:S01]  /*1760*/  ISETP.GT.U32.AND P6, PT, R4.reuse, R43, PT ;  /* 0x0000002b0400720c */ /* 0x040fe20003fc4070 */
[C---:B------:R-:W-:Y:S01]  /*1770*/  IMAD R45, R4.reuse, R26, R45 ;  /* 0x0000001a042d7224 */ /* 0x040fe200078e022d */
[----:B------:R-:W-:Y:S01]  /*1780*/  ISETP.GT.U32.AND P3, PT, R4, R41, PT ;  /* 0x000000290400720c */ /* 0x000fe20003f64070 */
[----:B------:R-:W-:-:S04]  /*1790*/  IMAD.HI.U32 R22, R5, R51, RZ ;  /* 0x0000003305167227 */ /* 0x000fc800078e00ff */
[----:B------:R-:W-:Y:S02]  /*17a0*/  IMAD.MOV R26, RZ, RZ, -R20 ;  /* 0x000000ffff1a7224 */ /* 0x000fe400078e0a14 */
[----:B------:R-:W-:-:S04]  /*17b0*/  IMAD.HI.U32 R24, R5, R53, RZ ;  /* 0x0000003505187227 */ /* 0x000fc800078e00ff */
[----:B------:R-:W-:Y:S02]  /*17c0*/  IMAD.MOV R22, RZ, RZ, -R22 ;  /* 0x000000ffff167224 */ /* 0x000fe400078e0a16 */
[C---:B------:R-:W-:Y:S02]  /*17d0*/  IMAD R49, R4.reuse, R26, R49 ;  /* 0x0000001a04317224 */ /* 0x040fe400078e0231 */
[----:B------:R-:W-:Y:S02]  /*17e0*/  IMAD.MOV R24, RZ, RZ, -R24 ;  /* 0x000000ffff187224 */ /* 0x000fe400078e0a18 */
[C---:B------:R-:W-:Y:S02]  /*17f0*/  IMAD R51, R4.reuse, R22, R51 ;  /* 0x0000001604337224 */ /* 0x040fe400078e0233 */
[----:B------:R-:W-:Y:S01]  /*1800*/  @!P3 IMAD.IADD R41, R41, 0x1, -R4 ;  /* 0x000000012929b824 */ /* 0x000fe200078e0a04 */
[C---:B------:R-:W-:Y:S01]  /*1810*/  ISETP.GT.U32.AND P3, PT, R4.reuse, R49, PT ;  /* 0x000000310400720c */ /* 0x040fe20003f64070 */
[----:B------:R-:W-:-:S02]  /*1820*/  IMAD R53, R4, R24, R53 ;  /* 0x0000001804357224 */ /* 0x000fc400078e0235 */
[--C-:B------:R-:W-:Y:S01]  /*1830*/  @!P5 IMAD.IADD R39, R39, 0x1, -R4.reuse ;  /* 0x000000012727d824 */ /* 0x100fe200078e0a04 */
[C---:B------:R-:W-:Y:S01]  /*1840*/  ISETP.GT.U32.AND P5, PT, R4.reuse, R47, PT ;  /* 0x0000002f0400720c */ /* 0x040fe20003fa4070 */
[----:B------:R-:W-:Y:S01]  /*1850*/  @!P6 IMAD.IADD R43, R43, 0x1, -R4 ;  /* 0x000000012b2be824 */ /* 0x000fe200078e0a04 */
[----:B------:R-:W-:Y:S01]  /*1860*/  ISETP.GT.U32.AND P6, PT, R4, R51, PT ;  /* 0x000000330400720c */ /* 0x000fe20003fc4070 */
[----:B------:R-:W-:Y:S02]  /*1870*/  VIADD R24, R6, 0x3 ;  /* 0x0000000306187836 */ /* 0x000fe40000000000 */
[----:B------:R-:W-:-:S03]  /*1880*/  IMAD.HI.U32 R20, R5, R55, RZ ;  /* 0x0000003705147227 */ /* 0x000fc600078e00ff */
[----:B------:R-:W-:Y:S01]  /*1890*/  IABS R59, R24 ;  /* 0x00000018003b7213 */ /* 0x000fe20000000000 */
[----:B------:R-:W-:Y:S01]  /*18a0*/  @!P2 IMAD.MOV R37, RZ, RZ, -R37 ;  /* 0x000000ffff25a224 */ /* 0x000fe200078e0a25 */
[----:B------:R-:W-:Y:S01]  /*18b0*/  ISETP.GT.U32.AND P2, PT, R4, R45, PT ;  /* 0x0000002d0400720c */ /* 0x000fe20003f44070 */
[----:B------:R-:W-:Y:S02]  /*18c0*/  IMAD.MOV R20, RZ, RZ, -R20 ;  /* 0x000000ffff147224 */ /* 0x000fe400078e0a14 */
[----:B------:R-:W-:Y:S02]  /*18d0*/  VIADD R26, R6, 0x2 ;  /* 0x00000002061a7836 */ /* 0x000fe40000000000 */
[----:B------:R-:W-:Y:S01]  /*18e0*/  IMAD.HI.U32 R22, R5, R57, RZ ;  /* 0x0000003905167227 */ /* 0x000fe200078e00ff */
[----:B------:R-:W-:Y:S02]  /*18f0*/  @!P6 IADD3 R51, R51, -R4, RZ ;  /* 0x800000043333e210 */ /* 0x000fe40007ffe0ff */
[----:B------:R-:W-:Y:S01]  /*1900*/  IABS R61, R26 ;  /* 0x0000001a003d7213 */ /* 0x000fe20000000000 */
[----:B------:R-:W-:-:S02]  /*1910*/  IMAD R55, R4, R20, R55 ;  /* 0x0000001404377224 */ /* 0x000fc400078e0237 */
[----:B------:R-:W-:Y:S02]  /*1920*/  @!P3 IMAD.IADD R49, R49, 0x1, -R4 ;  /* 0x000000013131b824 */ /* 0x000fe400078e0a04 */
[----:B------:R-:W-:Y:S02]  /*1930*/  IMAD.MOV R22, RZ, RZ, -R22 ;  /* 0x000000ffff167224 */ /* 0x000fe400078e0a16 */
[----:B------:R-:W-:Y:S01]  /*1940*/  IMAD.HI.U32 R20, R5, R59, RZ ;  /* 0x0000003b05147227 */ /* 0x000fe200078e00ff */
[----:B------:R-:W-:-:S03]  /*1950*/  ISETP.GT.U32.AND P6, PT, R4, R49, PT ;  /* 0x000000310400720c */ /* 0x000fc60003fc4070 */
[----:B------:R-:W-:Y:S01]  /*1960*/  @!P5 IMAD.IADD R47, R47, 0x1, -R4 ;  /* 0x000000012f2fd824 */ /* 0x000fe200078e0a04 */
[C---:B------:R-:W-:Y:S01]  /*1970*/  ISETP.GT.U32.AND P5, PT, R4.reuse, R43, PT ;  /* 0x0000002b0400720c */ /* 0x040fe20003fa4070 */
[----:B------:R-:W-:Y:S02]  /*1980*/  IMAD R57, R4, R22, R57 ;  /* 0x0000001604397224 */ /* 0x000fe400078e0239 */
[----:B------:R-:W-:Y:S02]  /*1990*/  IMAD.MOV R20, RZ, RZ, -R20 ;  /* 0x000000ffff147224 */ /* 0x000fe400078e0a14 */
[----:B------:R-:W-:-:S04]  /*19a0*/  IMAD.HI.U32 R22, R5, R61, RZ ;  /* 0x0000003d05167227 */ /* 0x000fc800078e00ff */
[----:B------:R-:W-:Y:S01]  /*19b0*/  @!P2 IMAD.IADD R45, R45, 0x1, -R4 ;  /* 0x000000012d2da824 */ /* 0x000fe200078e0a04 */
[C---:B------:R-:W-:Y:S01]  /*19c0*/  ISETP.GT.U32.AND P2, PT, R4.reuse, R53, PT ;  /* 0x000000350400720c */ /* 0x040fe20003f44070 */
[----:B------:R-:W-:Y:S01]  /*19d0*/  @!P0 IMAD.MOV R39, RZ, RZ, -R39 ;  /* 0x000000ffff278224 */ /* 0x000fe200078e0a27 */
[C---:B------:R-:W-:Y:S01]  /*19e0*/  ISETP.GT.U32.AND P0, PT, R4.reuse, R47, PT ;  /* 0x0000002f0400720c */ /* 0x040fe20003f04070 */
[----:B------:R-:W-:Y:S01]  /*19f0*/  @!P1 IMAD.MOV R41, RZ, RZ, -R41 ;  /* 0x000000ffff299224 */ /* 0x000fe200078e0a29 */
[C---:B------:R-:W-:Y:S01]  /*1a00*/  ISETP.GT.U32.AND P1, PT, R4.reuse, R51, PT ;  /* 0x000000330400720c */ /* 0x040fe20003f24070 */
[C---:B------:R-:W-:Y:S01]  /*1a10*/  IMAD R59, R4.reuse, R20, R59 ;  /* 0x00000014043b7224 */ /* 0x040fe200078e023b */
[----:B------:R-:W-:Y:S01]  /*1a20*/  ISETP.GT.U32.AND P3, PT, R4, R45, PT ;  /* 0x0000002d0400720c */ /* 0x000fe20003f64070 */
[----:B------:R-:W-:Y:S02]  /*1a30*/  IMAD.MOV R22, RZ, RZ, -R22 ;  /* 0x000000ffff167224 */ /* 0x000fe400078e0a16 */
[----:B------:R-:W-:-:S04]  /*1a40*/  IMAD.HI.U32 R20, R5, R63, RZ ;  /* 0x0000003f05147227 */ /* 0x000fc800078e00ff */
[C---:B------:R-:W-:Y:S01]  /*1a50*/  IMAD R61, R4.reuse, R22, R61 ;  /* 0x00000016043d7224 */ /* 0x040fe200078e023d */
[----:B------:R-:W-:Y:S01]  /*1a60*/  LOP3.LUT R22, R25, 0x70, RZ, 0xfc, !PT ;  /* 0x0000007019167812 */ /* 0x000fe200078efcff */
[----:B------:R-:W-:Y:S02]  /*1a70*/  IMAD.MOV R20, RZ, RZ, -R20 ;  /* 0x000000ffff147224 */ /* 0x000fe400078e0a14 */
[--C-:B------:R-:W-:Y:S01]  /*1a80*/  @!P5 IMAD.IADD R43, R43, 0x1, -R4.reuse ;  /* 0x000000012b2bd824 */ /* 0x100fe200078e0a04 */
[C---:B------:R-:W-:Y:S01]  /*1a90*/  ISETP.GT.U32.AND P5, PT, R4.reuse, R55, PT ;  /* 0x000000370400720c */ /* 0x040fe20003fa4070 */
[C---:B------:R-:W-:Y:S01]  /*1aa0*/  IMAD R63, R4.reuse, R20, R63 ;  /* 0x00000014043f7224 */ /* 0x040fe200078e023f */
[----:B------:R-:W-:Y:S01]  /*1ab0*/  SHF.R.S32.HI R20, RZ, 0x1f, R11 ;  /* 0x0000001fff147819 */ /* 0x000fe2000001140b */
[----:B------:R-:W-:Y:S01]  /*1ac0*/  @!P6 IMAD.IADD R49, R49, 0x1, -R4 ;  /* 0x000000013131e824 */ /* 0x000fe200078e0a04 */
[----:B------:R-:W-:Y:S01]  /*1ad0*/  ISETP.GT.U32.AND P6, PT, R4, R61, PT ;  /* 0x0000003d0400720c */ /* 0x000fe20003fc4070 */
[----:B------:R-:W-:Y:S01]  /*1ae0*/  IMAD.HI.U32 R5, R5, R65, RZ ;  /* 0x0000004105057227 */ /* 0x000fe200078e00ff */
[----:B------:R-:W-:-:S02]  /*1af0*/  LEA.HI R11, R20, R11, RZ, 0x7 ;  /* 0x0000000b140b7211 */ /* 0x000fc400078f38ff */
[----:B------:R-:W0:Y:S01]  /*1b00*/  LDC R20, c[0x0][0x240] ;  /* 0x00009000ff147b82 */ /* 0x000e220000000800 */
[--C-:B------:R-:W-:Y:S01]  /*1b10*/  @!P2 IMAD.IADD R53, R53, 0x1, -R4.reuse ;  /* 0x000000013535a824 */ /* 0x100fe200078e0a04 */
[----:B------:R-:W-:Y:S01]  /*1b20*/  SHF.R.S32.HI R11, RZ, 0x7, R11 ;  /* 0x00000007ff0b7819 */ /* 0x000fe2000001140b */
[--C-:B------:R-:W-:Y:S01]  /*1b30*/  @!P0 IMAD.IADD R47, R47, 0x1, -R4.reuse ;  /* 0x000000012f2f8824 */ /* 0x100fe200078e0a04 */
[C---:B------:R-:W-:Y:S01]  /*1b40*/  ISETP.GT.U32.AND P0, PT, R4.reuse, R59, PT ;  /* 0x0000003b0400720c */ /* 0x040fe20003f04070 */
[--C-:B------:R-:W-:Y:S01]  /*1b50*/  @!P1 IMAD.IADD R51, R51, 0x1, -R4.reuse ;  /* 0x0000000133339824 */ /* 0x100fe200078e0a04 */
[C---:B------:R-:W-:Y:S01]  /*1b60*/  ISETP.GT.U32.AND P1, PT, R4.reuse, R63, PT ;  /* 0x0000003f0400720c */ /* 0x040fe20003f24070 */
[----:B------:R-:W-:Y:S01]  /*1b70*/  IMAD.MOV R5, RZ, RZ, -R5 ;  /* 0x000000ffff057224 */ /* 0x000fe200078e0a05 */
[C---:B------:R-:W-:Y:S01]  /*1b80*/  ISETP.GT.U32.AND P2, PT, R4.reuse, R53, PT ;  /* 0x000000350400720c */ /* 0x040fe20003f44070 */
[--C-:B------:R-:W-:Y:S01]  /*1b90*/  @!P3 IMAD.IADD R45, R45, 0x1, -R4.reuse ;  /* 0x000000012d2db824 */ /* 0x100fe200078e0a04 */
[C---:B------:R-:W-:Y:S01]  /*1ba0*/  ISETP.GT.U32.AND P3, PT, R4.reuse, R57, PT ;  /* 0x000000390400720c */ /* 0x040fe20003f64070 */
[----:B------:R-:W-:Y:S01]  /*1bb0*/  IMAD R65, R4, R5, R65 ;  /* 0x0000000504417224 */ /* 0x000fe200078e0241 */
[----:B------:R-:W-:Y:S01]  /*1bc0*/  @!P6 IADD3 R61, R61, -R4, RZ ;  /* 0x800000043d3de210 */ /* 0x000fe20007ffe0ff */
[--C-:B------:R-:W-:Y:S01]  /*1bd0*/  @!P5 IMAD.IADD R55, R55, 0x1, -R4.reuse ;  /* 0x000000013737d824 */ /* 0x100fe200078e0a04 */
[----:B------:R-:W-:Y:S01]  /*1be0*/  ISETP.GE.AND P5, PT, R32, RZ, PT ;  /* 0x000000ff2000720c */ /* 0x000fe20003fa6270 */
[----:B------:R-:W-:Y:S01]  /*1bf0*/  @!P4 IMAD.MOV R43, RZ, RZ, -R43 ;  /* 0x000000ffff2bc224 */ /* 0x000fe200078e0a2b */
[----:B------:R-:W-:Y:S01]  /*1c00*/  ISETP.GT.U32.AND P6, PT, R4, R65, PT ;  /* 0x000000410400720c */ /* 0x000fe20003fc4070 */
[--C-:B------:R-:W-:Y:S01]  /*1c10*/  @!P0 IMAD.IADD R59, R59, 0x1, -R4.reuse ;  /* 0x000000013b3b8824 */ /* 0x100fe200078e0a04 */
[----:B------:R-:W-:Y:S01]  /*1c20*/  ISETP.GE.AND P0, PT, R34, RZ, PT ;  /* 0x000000ff2200720c */ /* 0x000fe20003f06270 */
[--C-:B------:R-:W-:Y:S01]  /*1c30*/  @!P1 IMAD.IADD R63, R63, 0x1, -R4.reuse ;  /* 0x000000013f3f9824 */ /* 0x100fe200078e0a04 */
[----:B------:R-:W-:Y:S01]  /*1c40*/  ISETP.GT.U32.AND P1, PT, R4, R55, PT ;  /* 0x000000370400720c */ /* 0x000fe20003f24070 */
[--C-:B------:R-:W-:Y:S01]  /*1c50*/  @!P2 IMAD.IADD R53, R53, 0x1, -R4.reuse ;  /* 0x000000013535a824 */ /* 0x100fe200078e0a04 */
[----:B------:R-:W-:Y:S01]  /*1c60*/  ISETP.GE.AND P2, PT, R30, RZ, PT ;  /* 0x000000ff1e00720c */ /* 0x000fe20003f46270 */
[----:B------:R-:W-:Y:S01]  /*1c70*/  @!P3 IMAD.IADD R57, R57, 0x1, -R4 ;  /* 0x000000013939b824 */ /* 0x000fe200078e0a04 */
[----:B------:R-:W-:-:S02]  /*1c80*/  ISETP.GE.AND P3, PT, R28, RZ, PT ;  /* 0x000000ff1c00720c */ /* 0x000fc40003f66270 */
[C---:B------:R-:W-:Y:S01]  /*1c90*/  ISETP.GT.U32.AND P4, PT, R4.reuse, R59, PT ;  /* 0x0000003b0400720c */ /* 0x040fe20003f84070 */
[----:B------:R-:W-:Y:S01]  /*1ca0*/  @!P5 IMAD.MOV R47, RZ, RZ, -R47 ;  /* 0x000000ffff2fd224 */ /* 0x000fe200078e0a2f */
[----:B------:R-:W-:Y:S01]  /*1cb0*/  ISETP.GT.U32.AND P5, PT, R4, R61, PT ;  /* 0x0000003d0400720c */ /* 0x000fe20003fa4070 */
[--C-:B------:R-:W-:Y:S01]  /*1cc0*/  @!P6 IMAD.IADD R65, R65, 0x1, -R4.reuse ;  /* 0x000000014141e824 */ /* 0x100fe200078e0a04 */
[----:B------:R-:W-:Y:S01]  /*1cd0*/  LOP3.LUT R5, RZ, R21, RZ, 0x33, !PT ;  /* 0x00000015ff057212 */ /* 0x000fe200078e33ff */
[----:B------:R-:W-:Y:S01]  /*1ce0*/  @!P0 IMAD.MOV R51, RZ, RZ, -R51 ;  /* 0x000000ffff338224 */ /* 0x000fe200078e0a33 */
[----:B------:R-:W-:Y:S01]  /*1cf0*/  ISETP.GE.AND P6, PT, R36, RZ, PT ;  /* 0x000000ff2400720c */ /* 0x000fe20003fc6270 */
[--C-:B------:R-:W-:Y:S01]  /*1d00*/  @!P1 IMAD.IADD R55, R55, 0x1, -R4.reuse ;  /* 0x0000000137379824 */ /* 0x100fe200078e0a04 */
[----:B------:R-:W-:Y:S01]  /*1d10*/  ISETP.GT.U32.AND P0, PT, R4, R65, PT ;  /* 0x000000410400720c */ /* 0x000fe20003f04070 */
[----:B------:R-:W-:Y:S01]  /*1d20*/  @!P2 IMAD.MOV R45, RZ, RZ, -R45 ;  /* 0x000000ffff2da224 */ /* 0x000fe200078e0a2d */
[----:B------:R-:W-:Y:S01]  /*1d30*/  ISETP.GE.AND P1, PT, R38, RZ, PT ;  /* 0x000000ff2600720c */ /* 0x000fe20003f26270 */
[----:B------:R-:W-:Y:S01]  /*1d40*/  @!P3 IMAD.MOV R49, RZ, RZ, -R49 ;  /* 0x000000ffff31b224 */ /* 0x000fe200078e0a31 */
[C---:B------:R-:W-:Y:S01]  /*1d50*/  ISETP.GT.U32.AND P2, PT, R4.reuse, R57, PT ;  /* 0x000000390400720c */ /* 0x040fe20003f44070 */
[--C-:B------:R-:W-:Y:S01]  /*1d60*/  @!P4 IMAD.IADD R59, R59, 0x1, -R4.reuse ;  /* 0x000000013b3bc824 */ /* 0x100fe200078e0a04 */
[----:B------:R-:W-:Y:S01]  /*1d70*/  ISETP.GT.U32.AND P3, PT, R4, R63, PT ;  /* 0x0000003f0400720c */ /* 0x000fe20003f64070 */
[----:B------:R-:W-:Y:S01]  /*1d80*/  @!P5 IMAD.IADD R61, R61, 0x1, -R4 ;  /* 0x000000013d3dd824 */ /* 0x000fe200078e0a04 */
[----:B------:R-:W-:-:S02]  /*1d90*/  ISETP.GE.AND P4, PT, R24, RZ, PT ;  /* 0x000000ff1800720c */ /* 0x000fc40003f86270 */
[----:B------:R-:W-:Y:S01]  /*1da0*/  ISETP.GE.AND P5, PT, R26, RZ, PT ;  /* 0x000000ff1a00720c */ /* 0x000fe20003fa6270 */
[----:B------:R-:W-:Y:S01]  /*1db0*/  @!P6 IMAD.MOV R53, RZ, RZ, -R53 ;  /* 0x000000ffff35e224 */ /* 0x000fe200078e0a35 */
[----:B------:R-:W-:Y:S01]  /*1dc0*/  ISETP.GE.AND P6, PT, R6, RZ, PT ;  /* 0x000000ff0600720c */ /* 0x000fe20003fc6270 */
[----:B------:R-:W1:Y:S01]  /*1dd0*/  LDC R26, c[0x0][0x238] ;  /* 0x00008e00ff1a7b82 */ /* 0x000e620000000800 */
[----:B------:R-:W-:Y:S01]  /*1de0*/  @!P0 IADD3 R65, R65, -R4, RZ ;  /* 0x8000000441418210 */ /* 0x000fe20007ffe0ff */
[----:B------:R-:W-:Y:S01]  /*1df0*/  @!P1 IMAD.MOV R55, RZ, RZ, -R55 ;  /* 0x000000ffff379224 */ /* 0x000fe200078e0a37 */
[----:B------:R-:W-:Y:S01]  /*1e00*/  ISETP.NE.AND P0, PT, R21, RZ, PT ;  /* 0x000000ff1500720c */ /* 0x000fe20003f05270 */
[--C-:B------:R-:W-:Y:S01]  /*1e10*/  @!P2 IMAD.IADD R57, R57, 0x1, -R4.reuse ;  /* 0x000000013939a824 */ /* 0x100fe200078e0a04 */
[----:B------:R-:W-:Y:S01]  /*1e20*/  ISETP.GE.AND P2, PT, R40, RZ, PT ;  /* 0x000000ff2800720c */ /* 0x000fe20003f46270 */
[----:B------:R-:W-:Y:S01]  /*1e30*/  @!P3 IMAD.IADD R63, R63, 0x1, -R4 ;  /* 0x000000013f3fb824 */ /* 0x000fe200078e0a04 */
[C---:B------:R-:W-:Y:S01]  /*1e40*/  SEL R4, R5.reuse, R55, !P0 ;  /* 0x0000003705047207 */ /* 0x040fe20004000000 */
[----:B------:R-:W-:Y:S01]  /*1e50*/  @!P4 IMAD.MOV R59, RZ, RZ, -R59 ;  /* 0x000000ffff3bc224 */ /* 0x000fe200078e0a3b */
[----:B------:R-:W2:Y:S01]  /*1e60*/  LDC.64 R54, c[0x0][0x218] ;  /* 0x00008600ff367b82 */ /* 0x000ea20000000a00 */
[C---:B------:R-:W-:Y:S01]  /*1e70*/  SEL R8, R5.reuse, R8, !P0 ;  /* 0x0000000805087207 */ /* 0x040fe20004000000 */
[----:B------:R-:W-:Y:S01]  /*1e80*/  @!P5 IMAD.MOV R61, RZ, RZ, -R61 ;  /* 0x000000ffff3dd224 */ /* 0x000fe200078e0a3d */
[----:B------:R-:W-:Y:S01]  /*1e90*/  ISETP.GE.AND P3, PT, R42, RZ, PT ;  /* 0x000000ff2a00720c */ /* 0x000fe20003f66270 */
[----:B------:R-:W-:Y:S01]  /*1ea0*/  @!P6 IMAD.MOV R65, RZ, RZ, -R65 ;  /* 0x000000ffff41e224 */ /* 0x000fe200078e0a41 */
[C---:B------:R-:W-:Y:S01]  /*1eb0*/  SEL R10, R5.reuse, R10, !P0 ;  /* 0x0000000a050a7207 */ /* 0x040fe20004000000 */
[-C--:B0-----:R-:W-:Y:S01]  /*1ec0*/  IMAD R8, R8, R20.reuse, RZ ;  /* 0x0000001408087224 */ /* 0x081fe200078e02ff */
[C---:B------:R-:W-:Y:S01]  /*1ed0*/  SEL R13, R5.reuse, R13, !P0 ;  /* 0x0000000d050d7207 */ /* 0x040fe20004000000 */
[-C--:B------:R-:W-:Y:S01]  /*1ee0*/  IMAD R4, R4, R20.reuse, RZ ;  /* 0x0000001404047224 */ /* 0x080fe200078e02ff */
[C---:B------:R-:W-:Y:S01]  /*1ef0*/  SEL R9, R5.reuse, R9, !P0 ;  /* 0x0000000905097207 */ /* 0x040fe20004000000 */
[----:B------:R-:W-:Y:S01]  /*1f00*/  IMAD R10, R10, R20, RZ ;  /* 0x000000140a0a7224 */ /* 0x000fe200078e02ff */
[----:B------:R-:W-:Y:S01]  /*1f10*/  SEL R12, R5, R12, !P0 ;  /* 0x0000000c050c7207 */ /* 0x000fe20004000000 */
[----:B------:R-:W-:Y:S01]  /*1f20*/  IMAD R13, R13, R20, RZ ;  /* 0x000000140d0d7224 */ /* 0x000fe200078e02ff */
[----:B------:R-:W-:Y:S01]  /*1f30*/  SEL R14, R5, R14, !P0 ;  /* 0x0000000e050e7207 */ /* 0x000fe20004000000 */
[-C--:B------:R-:W-:Y:S01]  /*1f40*/  IMAD R9, R9, R20.reuse, RZ ;  /* 0x0000001409097224 */ /* 0x080fe200078e02ff */
[C---:B------:R-:W-:Y:S01]  /*1f50*/  SEL R15, R5.reuse, R15, !P0 ;  /* 0x0000000f050f7207 */ /* 0x040fe20004000000 */
[----:B------:R-:W-:Y:S01]  /*1f60*/  IMAD R12, R12, R20, RZ ;  /* 0x000000140c0c7224 */ /* 0x000fe200078e02ff */
[C---:B------:R-:W-:Y:S01]  /*1f70*/  SEL R16, R5.reuse, R16, !P0 ;  /* 0x0000001005107207 */ /* 0x040fe20004000000 */
[-C--:B------:R-:W-:Y:S01]  /*1f80*/  IMAD R14, R14, R20.reuse, RZ ;  /* 0x000000140e0e7224 */ /* 0x080fe200078e02ff */
[----:B------:R-:W-:Y:S01]  /*1f90*/  SEL R19, R5, R19, !P0 ;  /* 0x0000001305137207 */ /* 0x000fe20004000000 */
[-C--:B------:R-:W-:Y:S01]  /*1fa0*/  IMAD R15, R15, R20.reuse, RZ ;  /* 0x000000140f0f7224 */ /* 0x080fe200078e02ff */
[C---:B------:R-:W-:Y:S01]  /*1fb0*/  SEL R17, R5.reuse, R17, !P0 ;  /* 0x0000001105117207 */ /* 0x040fe20004000000 */
[----:B------:R-:W-:Y:S01]  /*1fc0*/  IMAD R16, R16, R20, RZ ;  /* 0x0000001410107224 */ /* 0x000fe200078e02ff */
[C---:B------:R-:W-:Y:S01]  /*1fd0*/  SEL R18, R5.reuse, R18, !P0 ;  /* 0x0000001205127207 */ /* 0x040fe20004000000 */
[----:B------:R-:W-:Y:S01]  /*1fe0*/  @!P2 IMAD.MOV R57, RZ, RZ, -R57 ;  /* 0x000000ffff39a224 */ /* 0x000fe200078e0a39 */
[C---:B------:R-:W-:Y:S01]  /*1ff0*/  SEL R23, R5.reuse, R23, !P0 ;  /* 0x0000001705177207 */ /* 0x040fe20004000000 */
[----:B------:R-:W-:Y:S01]  /*2000*/  @!P3 IMAD.MOV R63, RZ, RZ, -R63 ;  /* 0x000000ffff3fb224 */ /* 0x000fe200078e0a3f */
[----:B------:R-:W-:Y:S01]  /*2010*/  SEL R27, R5, R27, !P0 ;  /* 0x0000001b051b7207 */ /* 0x000fe20004000000 */
[----:B------:R-:W-:Y:S01]  /*2020*/  IMAD R19, R19, R20, RZ ;  /* 0x0000001413137224 */ /* 0x000fe200078e02ff */
[----:B--2---:R-:W-:Y:S01]  /*2030*/  LEA R112, P6, R8, R54, 0x1 ;  /* 0x0000003608707211 */ /* 0x004fe200078c08ff */
[-C--:B------:R-:W-:Y:S01]  /*2040*/  IMAD R17, R17, R20.reuse, RZ ;  /* 0x0000001411117224 */ /* 0x080fe200078e02ff */
[----:B------:R-:W-:Y:S01]  /*2050*/  SEL R29, R5, R29, !P0 ;  /* 0x0000001d051d7207 */ /* 0x000fe20004000000 */
[----:B------:R-:W-:Y:S01]  /*2060*/  IMAD R18, R18, R20, RZ ;  /* 0x0000001412127224 */ /* 0x000fe200078e02ff */
[----:B------:R-:W-:Y:S01]  /*2070*/  LEA R110, P1, R10, R54, 0x1 ;  /* 0x000000360a6e7211 */ /* 0x000fe200078208ff */
[-C--:B------:R-:W-:Y:S01]  /*2080*/  IMAD R23, R23, R20.reuse, RZ ;  /* 0x0000001417177224 */ /* 0x080fe200078e02ff */
[----:B------:R-:W-:Y:S01]  /*2090*/  SEL R35, R5, R35, !P0 ;  /* 0x0000002305237207 */ /* 0x000fe20004000000 */
[----:B------:R-:W-:Y:S01]  /*20a0*/  IMAD R27, R27, R20, RZ ;  /* 0x000000141b1b7224 */ /* 0x000fe200078e02ff */
[----:B------:R-:W-:Y:S01]  /*20b0*/  LEA R98, P4, R13, R54, 0x1 ;  /* 0x000000360d627211 */ /* 0x000fe200078808ff */
[-C--:B------:R-:W-:Y:S01]  /*20c0*/  IMAD R29, R29, R20.reuse, RZ ;  /* 0x000000141d1d7224 */ /* 0x080fe200078e02ff */
[----:B------:R-:W-:Y:S01]  /*20d0*/  LEA.HI.X.SX32 R113, R8, R55, 0x1, P6 ;  /* 0x0000003708717211 */ /* 0x000fe200030f0eff */
[----:B------:R-:W-:Y:S01]  /*20e0*/  IMAD R35, R35, R20, RZ ;  /* 0x0000001423237224 */ /* 0x000fe200078e02ff */
[C---:B------:R-:W-:Y:S01]  /*20f0*/  SEL R31, R5.reuse, R31, !P0 ;  /* 0x0000001f051f7207 */ /* 0x040fe20004000000 */
[----:B------:R-:W0:Y:S01]  /*2100*/  LDC R8, c[0x0][0x23c] ;  /* 0x00008f00ff087b82 */ /* 0x000e220000000800 */
[C---:B------:R-:W-:Y:S01]  /*2110*/  SEL R33, R5.reuse, R33, !P0 ;  /* 0x0000002105217207 */ /* 0x040fe20004000000 */
[----:B-1----:R-:W-:Y:S01]  /*2120*/  IMAD R22, R22, R26, RZ ;  /* 0x0000001a16167224 */ /* 0x002fe200078e02ff */
[----:B------:R-:W-:Y:S01]  /*2130*/  SEL R37, R5, R37, !P0 ;  /* 0x0000002505257207 */ /* 0x000fe20004000000 */
[-C--:B------:R-:W-:Y:S01]  /*2140*/  IMAD R31, R31, R20.reuse, RZ ;  /* 0x000000141f1f7224 */ /* 0x080fe200078e02ff */
[----:B------:R-:W-:Y:S01]  /*2150*/  SEL R39, R5, R39, !P0 ;  /* 0x0000002705277207 */ /* 0x000fe20004000000 */
[----:B------:R-:W-:Y:S01]  /*2160*/  IMAD R33, R33, R20, RZ ;  /* 0x0000001421217224 */ /* 0x000fe200078e02ff */
[----:B------:R-:W-:Y:S01]  /*2170*/  LEA R108, P2, R9, R54, 0x1 ;  /* 0x00000036096c7211 */ /* 0x000fe200078408ff */
[----:B------:R-:W-:Y:S01]  /*2180*/  IMAD R37, R37, R20, RZ ;  /* 0x0000001425257224 */ /* 0x000fe200078e02ff */
[----:B------:R-:W-:Y:S01]  /*2190*/  LEA R106, P3, R12, R54, 0x1 ;  /* 0x000000360c6a7211 */ /* 0x000fe200078608ff */
[----:B------:R-:W-:Y:S01]  /*21a0*/  IMAD R39, R39, R20, RZ ;  /* 0x0000001427277224 */ /* 0x000fe200078e02ff */
[----:B------:R-:W-:Y:S01]  /*21b0*/  LEA R100, P5, R14, R54, 0x1 ;  /* 0x000000360e647211 */ /* 0x000fe200078a08ff */
[----:B------:R-:W-:Y:S01]  /*21c0*/  IMAD R105, R105, R26, RZ ;  /* 0x0000001a69697224 */ /* 0x000fe200078e02ff */
[----:B------:R-:W-:-:S02]  /*21d0*/  LEA R102, P6, R15, R54, 0x1 ;  /* 0x000000360f667211 */ /* 0x000fc400078c08ff */
[----:B------:R-:W-:Y:S01]  /*21e0*/  LEA.HI.X.SX32 R111, R10, R55, 0x1, P1 ;  /* 0x000000370a6f7211 */ /* 0x000fe200008f0eff */
[----:B------:R-:W-:Y:S01]  /*21f0*/  VIADD R10, R7, 0x38 ;  /* 0x00000038070a7836 */ /* 0x000fe20000000000 */
[----:B------:R-:W-:Y:S02]  /*2200*/  SEL R41, R5, R41, !P0 ;  /* 0x0000002905297207 */ /* 0x000fe40004000000 */
[----:B------:R-:W-:Y:S01]  /*2210*/  LEA R94, P1, R16, R54, 0x1 ;  /* 0x00000036105e7211 */ /* 0x000fe200078208ff */
[----:B------:R-:W-:Y:S01]  /*2220*/  IMAD R10, R10, R26, RZ ;  /* 0x0000001a0a0a7224 */ /* 0x000fe200078e02ff */
[----:B------:R-:W-:Y:S01]  /*2230*/  LEA.HI.X.SX32 R99, R13, R55, 0x1, P4 ;  /* 0x000000370d637211 */ /* 0x000fe200020f0eff */
[----:B------:R-:W-:Y:S01]  /*2240*/  IMAD R41, R41, R20, RZ ;  /* 0x0000001429297224 */ /* 0x000fe200078e02ff */
[----:B------:R-:W-:Y:S02]  /*2250*/  SEL R47, R5, R47, !P0 ;  /* 0x0000002f052f7207 */ /* 0x000fe40004000000 */
[----:B------:R-:W-:-:S02]  /*2260*/  LEA.HI.X.SX32 R109, R9, R55, 0x1, P2 ;  /* 0x00000037096d7211 */ /* 0x000fc400010f0eff */
[-C--:B------:R-:W-:Y:S01]  /*2270*/  LEA.HI.X.SX32 R107, R12, R55.reuse, 0x1, P3 ;  /* 0x000000370c6b7211 */ /* 0x080fe200018f0eff */
[----:B------:R-:W-:Y:S01]  /*2280*/  IMAD R47, R47, R20, RZ ;  /* 0x000000142f2f7224 */ /* 0x000fe200078e02ff */
[----:B------:R-:W-:Y:S01]  /*2290*/  LEA R90, P4, R19, R54, 0x1 ;  /* 0x00000036135a7211 */ /* 0x000fe200078808ff */
[----:B------:R-:W-:Y:S01]  /*22a0*/  VIADD R12, R7, 0x78 ;  /* 0x00000078070c7836 */ /* 0x000fe20000000000 */
[-C--:B------:R-:W-:Y:S02]  /*22b0*/  LEA.HI.X.SX32 R101, R14, R55.reuse, 0x1, P5 ;  /* 0x000000370e657211 */ /* 0x080fe400028f0eff */
[----:B------:R-:W-:Y:S01]  /*22c0*/  LEA.HI.X.SX32 R103, R15, R55, 0x1, P6 ;  /* 0x000000370f677211 */ /* 0x000fe200030f0eff */
[----:B------:R-:W-:Y:S01]  /*22d0*/  IMAD R12, R12, R26, RZ ;  /* 0x0000001a0c0c7224 */ /* 0x000fe200078e02ff */
[C---:B------:R-:W-:Y:S02]  /*22e0*/  SEL R43, R5.reuse, R43, !P0 ;  /* 0x0000002b052b7207 */ /* 0x040fe40004000000 */
[----:B------:R-:W-:-:S02]  /*22f0*/  SEL R45, R5, R45, !P0 ;  /* 0x0000002d052d7207 */ /* 0x000fc40004000000 */
        /* <DEDUP_REMOVED lines=8> */
[-C--:B------:R-:W-:Y:S02]  /*2380*/  LEA R84, P5, R23, R54.reuse, 0x1 ;  /* 0x0000003617547211 */ /* 0x080fe400078a08ff */
[----:B------:R-:W-:-:S02]  /*2390*/  LEA R86, P6, R27, R54, 0x1 ;  /* 0x000000361b567211 */ /* 0x000fc400078c08ff */
[----:B------:R-:W-:Y:S02]  /*23a0*/  LEA.HI.X.SX32 R95, R16, R55, 0x1, P1 ;  /* 0x00000037105f7211 */ /* 0x000fe400008f0eff */
[----:B------:R-:W-:Y:S02]  /*23b0*/  SEL R53, R5, R53, !P0 ;  /* 0x0000003505357207 */ /* 0x000fe40004000000 */
[----:B------:R-:W-:Y:S02]  /*23c0*/  LEA R88, P1, R29, R54, 0x1 ;  /* 0x000000361d587211 */ /* 0x000fe400078208ff */
[-C--:B------:R-:W-:Y:S01]  /*23d0*/  LEA.HI.X.SX32 R91, R19, R55.reuse, 0x1, P4 ;  /* 0x00000037135b7211 */ /* 0x080fe200020f0eff */
[----:B------:R-:W-:Y:S01]  /*23e0*/  IMAD R53, R53, R20, RZ ;  /* 0x0000001435357224 */ /* 0x000fe200078e02ff */
[-C--:B------:R-:W-:Y:S02]  /*23f0*/  LEA.HI.X.SX32 R97, R17, R55.reuse, 0x1, P2 ;  /* 0x0000003711617211 */ /* 0x080fe400010f0eff */
[----:B------:R-:W-:-:S02]  /*2400*/  LEA.HI.X.SX32 R93, R18, R55, 0x1, P3 ;  /* 0x00000037125d7211 */ /* 0x000fc400018f0eff */
[----:B------:R-:W-:Y:S02]  /*2410*/  LEA R82, P4, R35, R54, 0x1 ;  /* 0x0000003623527211 */ /* 0x000fe400078808ff */
[-C--:B------:R-:W-:Y:S02]  /*2420*/  LEA.HI.X.SX32 R85, R23, R55.reuse, 0x1, P5 ;  /* 0x0000003717557211 */ /* 0x080fe400028f0eff */
[----:B------:R-:W-:Y:S02]  /*2430*/  LEA.HI.X.SX32 R87, R27, R55, 0x1, P6 ;  /* 0x000000371b577211 */ /* 0x000fe400030f0eff */
[C---:B------:R-:W-:Y:S02]  /*2440*/  SEL R57, R5.reuse, R57, !P0 ;  /* 0x0000003905397207 */ /* 0x040fe40004000000 */
[C---:B------:R-:W-:Y:S02]  /*2450*/  SEL R59, R5.reuse, R59, !P0 ;  /* 0x0000003b053b7207 */ /* 0x040fe40004000000 */
        /* <DEDUP_REMOVED lines=8> */
[----:B------:R-:W-:-:S02]  /*24e0*/  LEA R124, P5, R37, R54, 0x1 ;  /* 0x00000036257c7211 */ /* 0x000fc400078a08ff */
[-C--:B------:R-:W-:Y:S02]  /*24f0*/  LEA R118, P6, R39, R54.reuse, 0x1 ;  /* 0x0000003627767211 */ /* 0x080fe400078c08ff */
[----:B------:R-:W-:Y:S02]  /*2500*/  LEA.HI.X.SX32 R89, R29, R55, 0x1, P1 ;  /* 0x000000371d597211 */ /* 0x000fe400008f0eff */
[----:B------:R-:W-:Y:S02]  /*2510*/  SEL R5, R5, R65, !P0 ;  /* 0x0000004105057207 */ /* 0x000fe40004000000 */
[----:B------:R-:W-:Y:S02]  /*2520*/  CS2R R64, SRZ ;  /* 0x0000000000407805 */ /* 0x000fe4000001ff00 */
[----:B------:R-:W-:Y:S02]  /*2530*/  LEA R78, P1, R41, R54, 0x1 ;  /* 0x00000036294e7211 */ /* 0x000fe400078208ff */
[-C--:B------:R-:W-:Y:S01]  /*2540*/  LEA.HI.X.SX32 R83, R35, R55.reuse, 0x1, P4 ;  /* 0x0000003723537211 */ /* 0x080fe200020f0eff */
[----:B------:R-:W-:Y:S01]  /*2550*/  IMAD R5, R5, R20, RZ ;  /* 0x0000001405057224 */ /* 0x000fe200078e02ff */
[----:B------:R-:W-:-:S02]  /*2560*/  LEA.HI.X.SX32 R81, R31, R55, 0x1, P2 ;  /* 0x000000371f517211 */ /* 0x000fc400010f0eff */
[-C--:B------:R-:W-:Y:S02]  /*2570*/  LEA.HI.X.SX32 R127, R33, R55.reuse, 0x1, P3 ;  /* 0x00000037217f7211 */ /* 0x080fe400018f0eff */
[-C--:B------:R-:W-:Y:S02]  /*2580*/  LEA R48, P4, R47, R54.reuse, 0x1 ;  /* 0x000000362f307211 */ /* 0x080fe400078808ff */
[-C--:B------:R-:W-:Y:S02]  /*2590*/  LEA.HI.X.SX32 R123, R37, R55.reuse, 0x1, P5 ;  /* 0x00000037257b7211 */ /* 0x080fe400028f0eff */
[----:B------:R-:W-:Y:S02]  /*25a0*/  LEA.HI.X.SX32 R119, R39, R55, 0x1, P6 ;  /* 0x0000003727777211 */ /* 0x000fe400030f0eff */
[-C--:B------:R-:W-:Y:S02]  /*25b0*/  LEA R56, P2, R43, R54.reuse, 0x1 ;  /* 0x000000362b387211 */ /* 0x080fe400078408ff */
[----:B------:R-:W-:-:S02]  /*25c0*/  LEA R68, P3, R45, R54, 0x1 ;  /* 0x000000362d447211 */ /* 0x000fc400078608ff */
[-C--:B------:R-:W-:Y:S02]  /*25d0*/  LEA R46, P5, R21, R54.reuse, 0x1 ;  /* 0x00000036152e7211 */ /* 0x080fe400078a08ff */
[-C--:B------:R-:W-:Y:S02]  /*25e0*/  LEA R70, P6, R51, R54.reuse, 0x1 ;  /* 0x0000003633467211 */ /* 0x080fe400078c08ff */
[-C--:B------:R-:W-:Y:S02]  /*25f0*/  LEA.HI.X.SX32 R79, R41, R55.reuse, 0x1, P1 ;  /* 0x00000037294f7211 */ /* 0x080fe400008f0eff */
[----:B------:R-:W-:Y:S02]  /*2600*/  LEA R76, P0, R3, UR8, 0x1 ;  /* 0x00000008034c7c11 */ /* 0x000fe4000f8008ff */
[----:B------:R-:W-:Y:S02]  /*2610*/  LEA R72, P1, R53, R54, 0x1 ;  /* 0x0000003635487211 */ /* 0x000fe400078208ff */
[----:B------:R-:W-:-:S02]  /*2620*/  LEA.HI.X.SX32 R49, R47, R55, 0x1, P4 ;  /* 0x000000372f317211 */ /* 0x000fc400020f0eff */
[-C--:B------:R-:W-:Y:S02]  /*2630*/  LEA.HI.X.SX32 R57, R43, R55.reuse, 0x1, P2 ;  /* 0x000000372b397211 */ /* 0x080fe400010f0eff */
[-C--:B------:R-:W-:Y:S02]  /*2640*/  LEA.HI.X.SX32 R69, R45, R55.reuse, 0x1, P3 ;  /* 0x000000372d457211 */ /* 0x080fe400018f0eff */
[-C--:B------:R-:W-:Y:S02]  /*2650*/  LEA.HI.X.SX32 R47, R21, R55.reuse, 0x1, P5 ;  /* 0x00000037152f7211 */ /* 0x080fe400028f0eff */
[----:B------:R-:W-:Y:S02]  /*2660*/  LEA.HI.X.SX32 R71, R51, R55, 0x1, P6 ;  /* 0x0000003733477211 */ /* 0x000fe400030f0eff */
[-C--:B------:R-:W-:Y:S02]  /*2670*/  LEA R44, P2, R4, R54.reuse, 0x1 ;  /* 0x00000036042c7211 */ /* 0x080fe400078408ff */
[----:B------:R-:W-:-:S02]  /*2680*/  LEA R74, P3, R75, R54, 0x1 ;  /* 0x000000364b4a7211 */ /* 0x000fc400078608ff */
[-C--:B------:R-:W-:Y:S02]  /*2690*/  LEA R38, P4, R59, R54.reuse, 0x1 ;  /* 0x000000363b267211 */ /* 0x080fe400078808ff */
[-C--:B------:R-:W-:Y:S02]  /*26a0*/  LEA R39, P5, R61, R54.reuse, 0x1 ;  /* 0x000000363d277211 */ /* 0x080fe400078a08ff */
[----:B------:R-:W-:Y:S02]  /*26b0*/  LEA R40, P6, R63, R54, 0x1 ;  /* 0x000000363f287211 */ /* 0x000fe400078c08ff */
[----:B------:R-:W-:Y:S02]  /*26c0*/  LEA.HI.X.SX32 R73, R53, R55, 0x1, P1 ;  /* 0x0000003735497211 */ /* 0x000fe400008f0eff */
[----:B------:R-:W-:Y:S01]  /*26d0*/  LEA.HI.X.SX32 R77, R3, UR9, 0x1, P0 ;  /* 0x00000009034d7c11 */ /* 0x000fe200080f0eff */
[C---:B------:R-:W-:Y:S01]  /*26e0*/  IMAD.SHL.U32 R3, R0.reuse, 0x20, RZ ;  /* 0x0000002000037824 */ /* 0x040fe200078e00ff */
[----:B------:R-:W-:-:S02]  /*26f0*/  LOP3.LUT R9, R0, 0x7f, RZ, 0xc0, !PT ;  /* 0x0000007f00097812 */ /* 0x000fc400078ec0ff */
[----:B------:R-:W-:Y:S02]  /*2700*/  LEA R42, P1, R5, R54, 0x1 ;  /* 0x00000036052a7211 */ /* 0x000fe400078208ff */
[----:B------:R-:W-:Y:S01]  /*2710*/  LOP3.LUT R20, R25, 0x68, RZ, 0xfc, !PT ;  /* 0x0000006819147812 */ /* 0x000fe200078efcff */
[----:B0-----:R-:W-:Y:S01]  /*2720*/  IMAD R9, R9, R8, RZ ;  /* 0x0000000809097224 */ /* 0x001fe200078e02ff */
[C---:B------:R-:W-:Y:S01]  /*2730*/  LOP3.LUT R21, R25.reuse, 0x60, RZ, 0xfc, !PT ;  /* 0x0000006019157812 */ /* 0x040fe200078efcff */
[----:B------:R-:W-:Y:S01]  /*2740*/  IMAD.SHL.U32 R8, R8, 0x80, RZ ;  /* 0x0000008008087824 */ /* 0x000fe200078e00ff */
[C---:B------:R-:W-:Y:S01]  /*2750*/  LOP3.LUT R18, R25.reuse, 0x58, RZ, 0xfc, !PT ;  /* 0x0000005819127812 */ /* 0x040fe200078efcff */
[-C--:B------:R-:W-:Y:S01]  /*2760*/  IMAD R20, R20, R26.reuse, RZ ;  /* 0x0000001a14147224 */ /* 0x080fe200078e02ff */
[----:B------:R-:W-:Y:S01]  /*2770*/  LOP3.LUT R19, R25, 0x50, RZ, 0xfc, !PT ;  /* 0x0000005019137812 */ /* 0x000fe200078efcff */
[-C--:B------:R-:W-:Y:S01]  /*2780*/  IMAD R21, R21, R26.reuse, RZ ;  /* 0x0000001a15157224 */ /* 0x080fe200078e02ff */
        /* <DEDUP_REMOVED lines=8> */
[----:B------:R-:W-:Y:S01]  /*2810*/  LOP3.LUT R16, R25, 0x20, RZ, 0xfc, !PT ;  /* 0x0000002019107812 */ /* 0x000fe200078efcff */
[-C--:B------:R-:W-:Y:S01]  /*2820*/  IMAD R23, R23, R26.reuse, RZ ;  /* 0x0000001a17177224 */ /* 0x080fe200078e02ff */
[C---:B------:R-:W-:Y:S01]  /*2830*/  LOP3.LUT R15, R25.reuse, 0x18, RZ, 0xfc, !PT ;  /* 0x00000018190f7812 */ /* 0x040fe200078efcff */
[-C--:B------:R-:W-:Y:S01]  /*2840*/  IMAD R24, R24, R26.reuse, RZ ;  /* 0x0000001a18187224 */ /* 0x080fe200078e02ff */
[----:B------:R-:W-:Y:S01]  /*2850*/  LOP3.LUT R13, R25, 0x10, RZ, 0xfc, !PT ;  /* 0x00000010190d7812 */ /* 0x000fe200078efcff */
[-C--:B------:R-:W-:Y:S01]  /*2860*/  IMAD R16, R16, R26.reuse, RZ ;  /* 0x0000001a10107224 */ /* 0x080fe200078e02ff */
[-C--:B------:R-:W-:Y:S01]  /*2870*/  LEA.HI.X.SX32 R45, R4, R55.reuse, 0x1, P2 ;  /* 0x00000037042d7211 */ /* 0x080fe200010f0eff */
[----:B------:R-:W-:Y:S01]  /*2880*/  IMAD.SHL.U32 R4, R0, 0x2, RZ ;  /* 0x0000000200047824 */ /* 0x000fe200078e00ff */
[-C--:B------:R-:W-:Y:S01]  /*2890*/  LEA.HI.X.SX32 R75, R75, R55.reuse, 0x1, P3 ;  /* 0x000000374b4b7211 */ /* 0x080fe200018f0eff */
[-C--:B------:R-:W-:Y:S01]  /*28a0*/  IMAD R15, R15, R26.reuse, RZ ;  /* 0x0000001a0f0f7224 */ /* 0x080fe200078e02ff */
[-C--:B------:R-:W-:Y:S01]  /*28b0*/  LEA.HI.X.SX32 R41, R59, R55.reuse, 0x1, P4 ;  /* 0x000000373b297211 */ /* 0x080fe200020f0eff */
[-C--:B------:R-:W-:Y:S01]  /*28c0*/  IMAD R13, R13, R26.reuse, RZ ;  /* 0x0000001a0d0d7224 */ /* 0x080fe200078e02ff */
[-C--:B------:R-:W-:Y:S01]  /*28d0*/  LEA.HI.X.SX32 R50, R61, R55.reuse, 0x1, P5 ;  /* 0x000000373d327211 */ /* 0x080fe200028f0eff */
[----:B------:R-:W-:Y:S01]  /*28e0*/  IMAD R25, R25, R26, RZ ;  /* 0x0000001a19197224 */ /* 0x000fe200078e02ff */
[----:B------:R-:W-:-:S02]  /*28f0*/  LEA.HI.X.SX32 R43, R63, R55, 0x1, P6 ;  /* 0x000000373f2b7211 */ /* 0x000fc400030f0eff */
[----:B------:R-:W-:Y:S02]  /*2900*/  LEA.HI.X.SX32 R55, R5, R55, 0x1, P1 ;  /* 0x0000003705377211 */ /* 0x000fe400008f0eff */
[----:B------:R-:W-:Y:S02]  /*2910*/  LOP3.LUT R5, R3, 0x60, RZ, 0xc0, !PT ;  /* 0x0000006003057812 */ /* 0x000fe400078ec0ff */
[----:B------:R-:W-:-:S07]  /*2920*/  SHF.L.U32 R7, R26, 0x7, RZ ;  /* 0x000000071a077819 */ /* 0x000fce00000006ff */
.L_x_1:
[----:B------:R-:W-:Y:S01]  /*2930*/  SHF.R.U32.HI R54, RZ, 0x4, R0 ;  /* 0x00000004ff367819 */ /* 0x000fe20000011600 */
[----:B------:R-:W-:Y:S01]  /*2940*/  IMAD.WIDE R28, R10, 0x2, R76 ;  /* 0x000000020a1c7825 */ /* 0x000fe200078e024c */
[----:B------:R-:W-:Y:S02]  /*2950*/  SHF.R.U32.HI R26, RZ, 0x4, R0 ;  /* 0x00000004ff1a7819 */ /* 0x000fe40000011600 */
[----:B------:R-:W-:Y:S01]  /*2960*/  SGXT.U32 R54, R54, 0x3 ;  /* 0x000000033636781a */ /* 0x000fe20000000000 */
[----:B------:R-:W-:Y:S01]  /*2970*/  IMAD.WIDE R30, R12, 0x2, R76 ;  /* 0x000000020c1e7825 */ /* 0x000fe200078e024c */
[----:B------:R-:W-:Y:S02]  /*2980*/  PRMT R53, RZ, 0x7610, R53 ;  /* 0x00007610ff357816 */ /* 0x000fe40000000035 */
[----:B------:R-:W-:Y:S01]  /*2990*/  ISETP.GE.AND P0, PT, R54, UR5, PT ;  /* 0x0000000536007c0c */ /* 0x000fe2000bf06270 */
[C---:B------:R-:W-:Y:S01]  /*29a0*/  VIADD R27, R26.reuse, 0x38 ;  /* 0x000000381a1b7836 */ /* 0x040fe20000000000 */
[----:B------:R-:W-:Y:S01]  /*29b0*/  PRMT R52, RZ, 0x7610, R52 ;  /* 0x00007610ff347816 */ /* 0x000fe20000000034 */
[----:B------:R-:W-:Y:S01]  /*29c0*/  VIADD R26, R26, 0x78 ;  /* 0x000000781a1a7836 */ /* 0x000fe20000000000 */
[----:B------:R-:W-:-:S02]  /*29d0*/  PRMT R135, RZ, 0x7610, R135 ;  /* 0x00007610ff877816 */ /* 0x000fc40000000087 */
[----:B------:R-:W-:Y:S02]  /*29e0*/  ISETP.GE.AND P1, PT, R27, UR5, PT ;  /* 0x000000051b007c0c */ /* 0x000fe4000bf26270 */
[----:B------:R-:W-:Y:S01]  /*29f0*/  ISETP.GE.AND P2, PT, R26, UR5, PT ;  /* 0x000000051a007c0c */ /* 0x000fe2000bf46270 */
[----:B------:R-:W-:Y:S01]  /*2a00*/  IMAD.WIDE R26, R25, 0x2, R76 ;  /* 0x00000002191a7825 */ /* 0x000fe200078e024c */
[C---:B------:R-:W-:Y:S02]  /*2a10*/  LOP3.LUT R32, R54.reuse, 0x8, RZ, 0xfc, !PT ;  /* 0x0000000836207812 */ /* 0x040fe400078efcff */
[----:B------:R-:W-:Y:S02]  /*2a20*/  LOP3.LUT R34, R54, 0x28, RZ, 0xfc, !PT ;  /* 0x0000002836227812 */ /* 0x000fe400078efcff */
[----:B------:R-:W2:Y:S01]  /*2a30*/  @!P0 LDG.E.U16 R53, desc[UR6][R26.64] ;  /* 0x000000061a358981 */ /* 0x000ea2000c1e1500 */
[----:B------:R-:W-:Y:S02]  /*2a40*/  ISETP.GE.AND P0, PT, R32, UR5, PT ;  /* 0x0000000520007c0c */ /* 0x000fe4000bf06270 */
[----:B------:R-:W-:-:S02]  /*2a50*/  LOP3.LUT R33, R54, 0x10, RZ, 0xfc, !PT ;  /* 0x0000001036217812 */ /* 0x000fc400078efcff */
[----:B------:R-:W-:Y:S01]  /*2a60*/  LOP3.LUT R32, R54, 0x18, RZ, 0xfc, !PT ;  /* 0x0000001836207812 */ /* 0x000fe200078efcff */
[----:B------:R0:W3:Y:S01]  /*2a70*/  @!P1 LDG.E.U16 R52, desc[UR6][R28.64] ;  /* 0x000000061c349981 */ /* 0x0000e2000c1e1500 */
[----:B------:R-:W-:Y:S02]  /*2a80*/  ISETP.GE.AND P3, PT, R34, UR5, PT ;  /* 0x0000000522007c0c */ /* 0x000fe4000bf66270 */
[----:B------:R-:W-:Y:S01]  /*2a90*/  ISETP.GE.AND P6, PT, R33, UR5, PT ;  /* 0x0000000521007c0c */ /* 0x000fe2000bfc6270 */
[----:B------:R1:W4:Y:S01]  /*2aa0*/  @!P2 LDG.E.U16 R135, desc[UR6][R30.64] ;  /* 0x000000061e87a981 */ /* 0x000322000c1e1500 */
[----:B------:R-:W-:Y:S02]  /*2ab0*/  ISETP.GE.AND P4, PT, R32, UR5, PT ;  /* 0x0000000520007c0c */ /* 0x000fe4000bf86270 */
[C---:B------:R-:W-:Y:S02]  /*2ac0*/  LOP3.LUT R33, R54.reuse, 0x20, RZ, 0xfc, !PT ;  /* 0x0000002036217812 */ /* 0x040fe400078efcff */
[----:B------:R-:W-:Y:S01]  /*2ad0*/  LOP3.LUT R35, R54, 0x30, RZ, 0xfc, !PT ;  /* 0x0000003036237812 */ /* 0x000fe200078efcff */
[----:B0-----:R-:W-:Y:S01]  /*2ae0*/  IMAD.WIDE R28, R105, 0x2, R76 ;  /* 0x00000002691c7825 */ /* 0x001fe200078e024c */
[----:B------:R-:W-:-:S02]  /*2af0*/  PRMT R136, RZ, 0x7610, R136 ;  /* 0x00007610ff887816 */ /* 0x000fc40000000088 */
[----:B------:R-:W-:Y:S01]  /*2b00*/  LOP3.LUT R26, R54, 0x40, RZ, 0xfc, !PT ;  /* 0x00000040361a7812 */ /* 0x000fe200078efcff */
[--C-:B-1----:R-:W-:Y:S01]  /*2b10*/  IMAD.WIDE R30, R24, 0x2, R76.reuse ;  /* 0x00000002181e7825 */ /* 0x102fe200078e024c */
[----:B------:R-:W-:Y:S02]  /*2b20*/  ISETP.GE.AND P5, PT, R33, UR5, PT ;  /* 0x0000000521007c0c */ /* 0x000fe4000bfa6270 */
[----:B------:R-:W-:Y:S01]  /*2b30*/  ISETP.GE.AND P2, PT, R35, UR5, PT ;  /* 0x0000000523007c0c */ /* 0x000fe2000bf46270 */
[----:B------:R-:W-:Y:S01]  /*2b40*/  IMAD.WIDE R32, R13, 0x2, R76 ;  /* 0x000000020d207825 */ /* 0x000fe200078e024c */
[----:B------:R-:W-:Y:S01]  /*2b50*/  ISETP.GE.AND P1, PT, R26, UR5, PT ;  /* 0x000000051a007c0c */ /* 0x000fe2000bf26270 */
[----:B------:R0:W5:Y:S01]  /*2b60*/  @!P0 LDG.E.U16 R136, desc[UR6][R28.64] ;  /* 0x000000061c888981 */ /* 0x000162000c1e1500 */
[----:B------:R-:W-:Y:S01]  /*2b70*/  PRMT R116, RZ, 0x7610, R116 ;  /* 0x00007610ff747816 */ /* 0x000fe20000000074 */
[----:B------:R-:W-:Y:S01]  /*2b80*/  IMAD.WIDE R34, R15, 0x2, R76 ;  /* 0x000000020f227825 */ /* 0x000fe200078e024c */
[----:B------:R-:W-:-:S02]  /*2b90*/  PRMT R61, RZ, 0x7610, R61 ;  /* 0x00007610ff3d7816 */ /* 0x000fc4000000003d */
[----:B------:R-:W-:Y:S02]  /*2ba0*/  PRMT R62, RZ, 0x7610, R62 ;  /* 0x00007610ff3e7816 */ /* 0x000fe4000000003e */
[C---:B------:R-:W-:Y:S01]  /*2bb0*/  LOP3.LUT R27, R54.reuse, 0x48, RZ, 0xfc, !PT ;  /* 0x00000048361b7812 */ /* 0x040fe200078efcff */
[----:B------:R-:W4:Y:S01]  /*2bc0*/  @!P3 LDG.E.U16 R116, desc[UR6][R30.64] ;  /* 0x000000061e74b981 */ /* 0x000f22000c1e1500 */
[----:B0-----:R-:W-:-:S03]  /*2bd0*/  LOP3.LUT R28, R54, 0x60, RZ, 0xfc, !PT ;  /* 0x00000060361c7812 */ /* 0x001fc600078efcff */
[----:B------:R0:W4:Y:S01]  /*2be0*/  @!P6 LDG.E.U16 R61, desc[UR6][R32.64] ;  /* 0x00000006203de981 */ /* 0x000122000c1e1500 */
[----:B------:R-:W-:Y:S01]  /*2bf0*/  ISETP.GE.AND P0, PT, R27, UR5, PT ;  /* 0x000000051b007c0c */ /* 0x000fe2000bf06270 */
[----:B------:R-:W-:Y:S01]  /*2c00*/  IMAD.WIDE R26, R16, 0x2, R76 ;  /* 0x00000002101a7825 */ /* 0x000fe200078e024c */
[----:B------:R-:W-:Y:S01]  /*2c10*/  PRMT R115, RZ, 0x7610, R115 ;  /* 0x00007610ff737816 */ /* 0x000fe20000000073 */
[----:B------:R1:W4:Y:S01]  /*2c20*/  @!P4 LDG.E.U16 R62, desc[UR6][R34.64] ;  /* 0x00000006223ec981 */ /* 0x000322000c1e1500 */
[----:B------:R-:W-:Y:S01]  /*2c30*/  ISETP.GE.AND P3, PT, R28, UR5, PT ;  /* 0x000000051c007c0c */ /* 0x000fe2000bf66270 */
[----:B------:R-:W-:Y:S01]  /*2c40*/  IMAD.WIDE R28, R23, 0x2, R76 ;  /* 0x00000002171c7825 */ /* 0x000fe200078e024c */
[----:B------:R-:W-:Y:S02]  /*2c50*/  PRMT R60, RZ, 0x7610, R60 ;  /* 0x00007610ff3c7816 */ /* 0x000fe4000000003c */
[----:B------:R-:W-:Y:S01]  /*2c60*/  PRMT R51, RZ, 0x7610, R51 ;  /* 0x00007610ff337816 */ /* 0x000fe20000000033 */
[----:B0-----:R-:W-:Y:S01]  /*2c70*/  IMAD.WIDE R32, R17, 0x2, R76 ;  /* 0x0000000211207825 */ /* 0x001fe200078e024c */
[C---:B------:R-:W-:Y:S01]  /*2c80*/  LOP3.LUT R36, R54.reuse, 0x50, RZ, 0xfc, !PT ;  /* 0x0000005036247812 */ /* 0x040fe200078efcff */
[----:B------:R0:W4:Y:S01]  /*2c90*/  @!P5 LDG.E.U16 R115, desc[UR6][R26.64] ;  /* 0x000000061a73d981 */ /* 0x000122000c1e1500 */
[----:B------:R-:W-:-:S02]  /*2ca0*/  LOP3.LUT R37, R54, 0x58, RZ, 0xfc, !PT ;  /* 0x0000005836257812 */ /* 0x000fc400078efcff */
[C---:B-1----:R-:W-:Y:S01]  /*2cb0*/  LOP3.LUT R34, R54.reuse, 0x68, RZ, 0xfc, !PT ;  /* 0x0000006836227812 */ /* 0x042fe200078efcff */
[----:B------:R1:W4:Y:S01]  /*2cc0*/  @!P2 LDG.E.U16 R60, desc[UR6][R28.64] ;  /* 0x000000061c3ca981 */ /* 0x000322000c1e1500 */
[----:B------:R-:W-:Y:S02]  /*2cd0*/  LOP3.LUT R54, R54, 0x70, RZ, 0xfc, !PT ;  /* 0x0000007036367812 */ /* 0x000fe400078efcff */
[----:B------:R-:W-:Y:S01]  /*2ce0*/  ISETP.GE.AND P4, PT, R36, UR5, PT ;  /* 0x0000000524007c0c */ /* 0x000fe2000bf86270 */
[----:B------:R1:W4:Y:S01]  /*2cf0*/  @!P1 LDG.E.U16 R51, desc[UR6][R32.64] ;  /* 0x0000000620339981 */ /* 0x000322000c1e1500 */
[----:B------:R-:W-:Y:S02]  /*2d00*/  ISETP.GE.AND P5, PT, R37, UR5, PT ;  /* 0x0000000525007c0c */ /* 0x000fe4000bfa6270 */
[----:B------:R-:W-:Y:S02]  /*2d10*/  ISETP.GE.AND P2, PT, R34, UR5, PT ;  /* 0x0000000522007c0c */ /* 0x000fe4000bf46270 */
[----:B------:R-:W-:Y:S01]  /*2d20*/  ISETP.GE.AND P1, PT, R54, UR5, PT ;  /* 0x0000000536007c0c */ /* 0x000fe2000bf26270 */
[----:B------:R-:W-:Y:S01]  /*2d30*/  IMAD.WIDE R36, R14, 0x2, R76 ;  /* 0x000000020e247825 */ /* 0x000fe200078e024c */
[----:B------:R-:W-:-:S02]  /*2d40*/  PRMT R141, RZ, 0x7610, R141 ;  /* 0x00007610ff8d7816 */ /* 0x000fc4000000008d */
[----:B------:R-:W-:Y:S01]  /*2d50*/  PRMT R140, RZ, 0x7610, R140 ;  /* 0x00007610ff8c7816 */ /* 0x000fe2000000008c */
[----:B0-----:R-:W-:Y:S01]  /*2d60*/  IMAD.WIDE R26, R19, 0x2, R76 ;  /* 0x00000002131a7825 */ /* 0x001fe200078e024c */
[----:B------:R-:W-:Y:S02]  /*2d70*/  PRMT R133, RZ, 0x7610, R133 ;  /* 0x00007610ff857816 */ /* 0x000fe40000000085 */
[----:B------:R-:W-:Y:S01]  /*2d80*/  PRMT R139, RZ, 0x7610, R139 ;  /* 0x00007610ff8b7816 */ /* 0x000fe2000000008b */
[----:B-1----:R-:W-:Y:S01]  /*2d90*/  IMAD.WIDE R28, R18, 0x2, R76 ;  /* 0x00000002121c7825 */ /* 0x002fe200078e024c */
[----:B------:R-:W-:Y:S01]  /*2da0*/  PRMT R120, RZ, 0x7610, R120 ;  /* 0x00007610ff787816 */ /* 0x000fe20000000078 */
[----:B------:R-:W4:Y:S01]  /*2db0*/  @!P0 LDG.E.U16 R141, desc[UR6][R36.64] ;  /* 0x00000006248d8981 */ /* 0x000f22000c1e1500 */
[----:B------:R-:W-:Y:S01]  /*2dc0*/  PRMT R137, RZ, 0x7610, R137 ;  /* 0x00007610ff897816 */ /* 0x000fe20000000089 */
[--C-:B------:R-:W-:Y:S02]  /*2dd0*/  IMAD.WIDE R30, R21, 0x2, R76.reuse ;  /* 0x00000002151e7825 */ /* 0x100fe400078e024c */
[----:B------:R-:W4:Y:S02]  /*2de0*/  @!P4 LDG.E.U16 R140, desc[UR6][R26.64] ;  /* 0x000000061a8cc981 */ /* 0x000f24000c1e1500 */
[----:B------:R-:W-:-:S02]  /*2df0*/  IMAD.WIDE R32, R20, 0x2, R76 ;  /* 0x0000000214207825 */ /* 0x000fc400078e024c */
[----:B------:R-:W4:Y:S02]  /*2e00*/  @!P5 LDG.E.U16 R133, desc[UR6][R28.64] ;  /* 0x000000061c85d981 */ /* 0x000f24000c1e1500 */
[----:B------:R-:W-:Y:S02]  /*2e10*/  IMAD.WIDE R34, R22, 0x2, R76 ;  /* 0x0000000216227825 */ /* 0x000fe400078e024c */
[----:B------:R-:W4:Y:S04]  /*2e20*/  @!P3 LDG.E.U16 R139, desc[UR6][R30.64] ;  /* 0x000000061e8bb981 */ /* 0x000f28000c1e1500 */
[----:B------:R0:W4:Y:S04]  /*2e30*/  @!P2 LDG.E.U16 R120, desc[UR6][R32.64] ;  /* 0x000000062078a981 */ /* 0x000128000c1e1500 */
[----:B------:R1:W4:Y:S01]  /*2e40*/  @!P1 LDG.E.U16 R137, desc[UR6][R34.64] ;  /* 0x0000000622899981 */ /* 0x000322000c1e1500 */
[----:B------:R-:W-:-:S04]  /*2e50*/  LOP3.LUT R138, R0, 0x7f, RZ, 0xc0, !PT ;  /* 0x0000007f008a7812 */ /* 0x000fc800078ec0ff */
[----:B------:R-:W-:Y:S01]  /*2e60*/  ISETP.GE.AND P0, PT, R138, UR5, PT ;  /* 0x000000058a007c0c */ /* 0x000fe2000bf06270 */
[----:B0-----:R-:W-:Y:S02]  /*2e70*/  IMAD.MOV.U32 R32, RZ, RZ, R39 ;  /* 0x000000ffff207224 */ /* 0x001fe400078e0027 */
[----:B------:R-:W-:Y:S02]  /*2e80*/  IMAD.MOV.U32 R33, RZ, RZ, R50 ;  /* 0x000000ffff217224 */ /* 0x000fe400078e0032 */
[----:B------:R-:W-:Y:S02]  /*2e90*/  IMAD.MOV.U32 R30, RZ, RZ, R40 ;  /* 0x000000ffff1e7224 */ /* 0x000fe400078e0028 */
[----:B------:R-:W-:Y:S01]  /*2ea0*/  IMAD.MOV.U32 R31, RZ, RZ, R43 ;  /* 0x000000ffff1f7224 */ /* 0x000fe200078e002b */
[----:B------:R-:W-:Y:S01]  /*2eb0*/  PRMT R132, RZ, 0x7610, R132 ;  /* 0x00007610ff847816 */ /* 0x000fe20000000084 */
[----:B------:R-:W-:Y:S01]  /*2ec0*/  IMAD.MOV.U32 R28, RZ, RZ, R38 ;  /* 0x000000ffff1c7224 */ /* 0x000fe200078e0026 */
[----:B------:R-:W-:Y:S01]  /*2ed0*/  PRMT R126, RZ, 0x7610, R126 ;  /* 0x00007610ff7e7816 */ /* 0x000fe2000000007e */
[----:B------:R-:W-:-:S02]  /*2ee0*/  IMAD.MOV.U32 R29, RZ, RZ, R41 ;  /* 0x000000ffff1d7224 */ /* 0x000fc400078e0029 */
[----:B------:R-:W-:Y:S02]  /*2ef0*/  IMAD.MOV.U32 R26, RZ, RZ, R42 ;  /* 0x000000ffff1a7224 */ /* 0x000fe400078e002a */
[----:B------:R-:W-:Y:S01]  /*2f00*/  IMAD.MOV.U32 R27, RZ, RZ, R55 ;  /* 0x000000ffff1b7224 */ /* 0x000fe200078e0037 */
[----:B------:R-:W-:Y:S01]  /*2f10*/  PRMT R131, RZ, 0x7610, R131 ;  /* 0x00007610ff837816 */ /* 0x000fe20000000083 */
[C---:B------:R-:W-:Y:S01]  /*2f20*/  IMAD.WIDE R36, R9.reuse, 0x2, R30 ;  /* 0x0000000209247825 */ /* 0x040fe200078e021e */
[----:B------:R-:W-:Y:S01]  /*2f30*/  BAR.SYNC.DEFER_BLOCKING 0x0 ;  /* 0x0000000000007b1d */ /* 0x000fe20000010000 */
[----:B------:R-:W-:Y:S02]  /*2f40*/  PRMT R128, RZ, 0x7610, R128 ;  /* 0x00007610ff807816 */ /* 0x000fe40000000080 */
[----:B------:R-:W-:Y:S01]  /*2f50*/  IMAD.WIDE R38, R9, 0x2, R32 ;  /* 0x0000000209267825 */ /* 0x000fe200078e0220 */
[----:B------:R-:W-:-:S03]  /*2f60*/  PRMT R121, RZ, 0x7610, R121 ;  /* 0x00007610ff797816 */ /* 0x000fc60000000079 */
[----:B-1----:R-:W-:Y:S01]  /*2f70*/  IMAD.WIDE R34, R9, 0x2, R26 ;  /* 0x0000000209227825 */ /* 0x002fe200078e021a */
[----:B------:R-:W-:-:S03]  /*2f80*/  PRMT R63, RZ, 0x7610, R63 ;  /* 0x00007610ff3f7816 */ /* 0x000fc6000000003f */
[----:B------:R-:W-:Y:S01]  /*2f90*/  IMAD.WIDE R40, R9, 0x2, R28 ;  /* 0x0000000209287825 */ /* 0x000fe200078e021c */
[----:B------:R-:W-:-:S03]  /*2fa0*/  PRMT R122, RZ, 0x7610, R122 ;  /* 0x00007610ff7a7816 */ /* 0x000fc6000000007a */
[----:B------:R-:W-:Y:S01]  /*2fb0*/  IMAD.WIDE R42, R9, 0x2, R74 ;  /* 0x00000002092a7825 */ /* 0x000fe200078e024a */
[----:B------:R-:W-:Y:S02]  /*2fc0*/  PRMT R117, RZ, 0x7610, R117 ;  /* 0x00007610ff757816 */ /* 0x000fe40000000075 */
[----:B------:R-:W-:Y:S01]  /*2fd0*/  PRMT R134, RZ, 0x7610, R134 ;  /* 0x00007610ff867816 */ /* 0x000fe20000000086 */
[----:B------:R0:W4:Y:S04]  /*2fe0*/  @!P0 LDG.E.U16 R132, desc[UR6][R36.64] ;  /* 0x0000000624848981 */ /* 0x000128000c1e1500 */
[----:B------:R1:W4:Y:S01]  /*2ff0*/  @!P0 LDG.E.U16 R126, desc[UR6][R38.64] ;  /* 0x00000006267e8981 */ /* 0x000322000c1e1500 */
[----:B------:R-:W-:-:S03]  /*3000*/  PRMT R129, RZ, 0x7610, R129 ;  /* 0x00007610ff817816 */ /* 0x000fc60000000081 */
[----:B------:R1:W4:Y:S01]  /*3010*/  @!P0 LDG.E.U16 R131, desc[UR6][R34.64] ;  /* 0x0000000622838981 */ /* 0x000322000c1e1500 */
[----:B0-----:R-:W-:-:S03]  /*3020*/  IMAD.WIDE R36, R9, 0x2, R72 ;  /* 0x0000000209247825 */ /* 0x001fc600078e0248 */
[----:B------:R0:W4:Y:S01]  /*3030*/  @!P0 LDG.E.U16 R128, desc[UR6][R40.64] ;  /* 0x0000000628808981 */ /* 0x000122000c1e1500 */
[----:B-1----:R-:W-:Y:S01]  /*3040*/  MOV R38, R48 ;  /* 0x0000003000267202 */ /* 0x002fe20000000f00 */
[----:B------:R-:W-:Y:S02]  /*3050*/  IMAD.MOV.U32 R39, RZ, RZ, R49 ;  /* 0x000000ffff277224 */ /* 0x000fe400078e0031 */
[----:B------:R1:W4:Y:S01]  /*3060*/  @!P0 LDG.E.U16 R121, desc[UR6][R42.64] ;  /* 0x000000062a798981 */ /* 0x000322000c1e1500 */
[----:B------:R-:W-:-:S03]  /*3070*/  IMAD.WIDE R34, R9, 0x2, R44 ;  /* 0x0000000209227825 */ /* 0x000fc600078e022c */
[----:B------:R1:W4:Y:S01]  /*3080*/  @!P0 LDG.E.U16 R63, desc[UR6][R36.64] ;  /* 0x00000006243f8981 */ /* 0x000322000c1e1500 */
[----:B0-----:R-:W-:-:S03]  /*3090*/  IMAD.WIDE R40, R9, 0x2, R70 ;  /* 0x0000000209287825 */ /* 0x001fc600078e0246 */
[----:B------:R0:W4:Y:S01]  /*30a0*/  @!P0 LDG.E.U16 R122, desc[UR6][R34.64] ;  /* 0x00000006227a8981 */ /* 0x000122000c1e1500 */
[----:B-1----:R-:W-:-:S03]  /*30b0*/  IMAD.WIDE R42, R9, 0x2, R46 ;  /* 0x00000002092a7825 */ /* 0x002fc600078e022e */
[----:B------:R1:W4:Y:S01]  /*30c0*/  @!P0 LDG.E.U16 R117, desc[UR6][R40.64] ;  /* 0x0000000628758981 */ /* 0x000322000c1e1500 */
[----:B------:R-:W-:Y:S01]  /*30d0*/  IMAD.WIDE R48, R9, 0x2, R38 ;  /* 0x0000000209307825 */ /* 0x000fe200078e0226 */
[----:B------:R-:W-:Y:S02]  /*30e0*/  PRMT R130, RZ, 0x7610, R130 ;  /* 0x00007610ff827816 */ /* 0x000fe40000000082 */
[----:B------:R1:W4:Y:S01]  /*30f0*/  @!P0 LDG.E.U16 R134, desc[UR6][R42.64] ;  /* 0x000000062a868981 */ /* 0x000322000c1e1500 */
[----:B------:R-:W-:Y:S02]  /*3100*/  IMAD.MOV.U32 R36, RZ, RZ, R124 ;  /* 0x000000ffff247224 */ /* 0x000fe400078e007c */
[----:B------:R-:W-:Y:S01]  /*3110*/  IMAD.MOV.U32 R37, RZ, RZ, R123 ;  /* 0x000000ffff257224 */ /* 0x000fe200078e007b */
[----:B------:R1:W4:Y:S01]  /*3120*/  @!P0 LDG.E.U16 R129, desc[UR6][R48.64] ;  /* 0x0000000630818981 */ /* 0x000322000c1e1500 */
[--C-:B0-----:R-:W-:Y:S01]  /*3130*/  IMAD.MOV.U32 R35, RZ, RZ, R119.reuse ;  /* 0x000000ffff237224 */ /* 0x101fe200078e0077 */
[----:B------:R-:W-:Y:S01]  /*3140*/  PRMT R119, RZ, 0x7610, R119 ;  /* 0x00007610ff777816 */ /* 0x000fe20000000077 */
[----:B-1----:R-:W-:-:S02]  /*3150*/  IMAD.MOV.U32 R40, RZ, RZ, R78 ;  /* 0x000000ffff287224 */ /* 0x002fc400078e004e */
[----:B------:R-:W-:Y:S01]  /*3160*/  IMAD.MOV.U32 R41, RZ, RZ, R79 ;  /* 0x000000ffff297224 */ /* 0x000fe200078e004f */
[----:B------:R-:W-:Y:S01]  /*3170*/  PRMT R125, RZ, 0x7610, R125 ;  /* 0x00007610ff7d7816 */ /* 0x000fe2000000007d */
[----:B------:R-:W-:-:S04]  /*3180*/  IMAD.WIDE R78, R9, 0x2, R36 ;  /* 0x00000002094e7825 */ /* 0x000fc800078e0224 */
[----:B------:R-:W-:Y:S02]  /*3190*/  IMAD.MOV.U32 R34, RZ, RZ, R118 ;  /* 0x000000ffff227224 */ /* 0x000fe400078e0076 */
[----:B------:R-:W-:Y:S02]  /*31a0*/  IMAD.MOV.U32 R42, RZ, RZ, R56 ;  /* 0x000000ffff2a7224 */ /* 0x000fe400078e0038 */
[----:B------:R-:W-:Y:S01]  /*31b0*/  IMAD.MOV.U32 R43, RZ, RZ, R57 ;  /* 0x000000ffff2b7224 */ /* 0x000fe200078e0039 */
[----:B------:R-:W-:Y:S01]  /*31c0*/  PRMT R123, RZ, 0x7610, R123 ;  /* 0x00007610ff7b7816 */ /* 0x000fe2000000007b */
[C---:B------:R-:W-:Y:S01]  /*31d0*/  IMAD.WIDE R48, R9.reuse, 0x2, R68 ;  /* 0x0000000209307825 */ /* 0x040fe200078e0244 */
[----:B------:R-:W-:Y:S01]  /*31e0*/  PRMT R118, RZ, 0x7610, R118 ;  /* 0x00007610ff767816 */ /* 0x000fe20000000076 */
[----:B------:R0:W4:Y:S02]  /*31f0*/  @!P0 LDG.E.U16 R119, desc[UR6][R78.64] ;  /* 0x000000064e778981 */ /* 0x000124000c1e1500 */
[----:B------:R-:W-:-:S02]  /*3200*/  IMAD.WIDE R56, R9, 0x2, R40 ;  /* 0x0000000209387825 */ /* 0x000fc400078e0228 */
[----:B------:R1:W4:Y:S02]  /*3210*/  @!P0 LDG.E.U16 R130, desc[UR6][R48.64] ;  /* 0x0000000630828981 */ /* 0x000324000c1e1500 */
[C---:B------:R-:W-:Y:S02]  /*3220*/  IMAD.WIDE R58, R9.reuse, 0x2, R34 ;  /* 0x00000002093a7825 */ /* 0x040fe400078e0222 */
[----:B------:R1:W4:Y:S02]  /*3230*/  @!P0 LDG.E.U16 R125, desc[UR6][R56.64] ;  /* 0x00000006387d8981 */ /* 0x000324000c1e1500 */
[C---:B------:R-:W-:Y:S01]  /*3240*/  IMAD.WIDE R54, R9.reuse, 0x2, R42 ;  /* 0x0000000209367825 */ /* 0x040fe200078e022a */
[----:B------:R-:W-:Y:S01]  /*3250*/  PRMT R50, RZ, 0x7610, R50 ;  /* 0x00007610ff327816 */ /* 0x000fe20000000032 */
[----:B------:R1:W4:Y:S02]  /*3260*/  @!P0 LDG.E.U16 R118, desc[UR6][R58.64] ;  /* 0x000000063a768981 */ /* 0x000324000c1e1500 */
[----:B0-----:R-:W-:Y:S01]  /*3270*/  IMAD.MOV.U32 R79, RZ, RZ, R127 ;  /* 0x000000ffff4f7224 */ /* 0x001fe200078e007f */
[----:B-1----:R-:W-:Y:S01]  /*3280*/  PRMT R49, RZ, 0x7610, R49 ;  /* 0x00007610ff317816 */ /* 0x002fe20000000031 */
[----:B------:R-:W-:Y:S01]  /*3290*/  IMAD.MOV.U32 R78, RZ, RZ, R114 ;  /* 0x000000ffff4e7224 */ /* 0x000fe200078e0072 */
[----:B------:R-:W-:Y:S01]  /*32a0*/  PRMT R127, RZ, 0x7610, R127 ;  /* 0x00007610ff7f7816 */ /* 0x000fe2000000007f */
[C---:B------:R-:W-:Y:S01]  /*32b0*/  IMAD.WIDE R56, R9.reuse, 0x2, R80 ;  /* 0x0000000209387825 */ /* 0x040fe200078e0250 */
[----:B------:R-:W-:Y:S01]  /*32c0*/  PRMT R48, RZ, 0x7610, R48 ;  /* 0x00007610ff307816 */ /* 0x000fe20000000030 */
[----:B------:R0:W4:Y:S02]  /*32d0*/  @!P0 LDG.E.U16 R123, desc[UR6][R54.64] ;  /* 0x00000006367b8981 */ /* 0x000124000c1e1500 */
[C---:B------:R-:W-:Y:S01]  /*32e0*/  IMAD.WIDE R142, R9.reuse, 0x2, R86 ;  /* 0x00000002098e7825 */ /* 0x040fe200078e0256 */
[----:B------:R-:W-:Y:S01]  /*32f0*/  PRMT R124, RZ, 0x7610, R124 ;  /* 0x00007610ff7c7816 */ /* 0x000fe2000000007c */
[----:B------:R1:W4:Y:S02]  /*3300*/  @!P0 LDG.E.U16 R49, desc[UR6][R56.64] ;  /* 0x0000000638318981 */ /* 0x000324000c1e1500 */
[C---:B------:R-:W-:Y:S01]  /*3310*/  IMAD.WIDE R58, R9.reuse, 0x2, R88 ;  /* 0x00000002093a7825 */ /* 0x040fe200078e0258 */
[----:B------:R-:W-:Y:S01]  /*3320*/  PRMT R146, RZ, 0x7610, R146 ;  /* 0x00007610ff927816 */ /* 0x000fe20000000092 */
[----:B------:R1:W4:Y:S01]  /*3330*/  @!P0 LDG.E.U16 R127, desc[UR6][R142.64] ;  /* 0x000000068e7f8981 */ /* 0x000322000c1e1500 */
[----:B------:R-:W-:Y:S01]  /*3340*/  PRMT R149, RZ, 0x7610, R149 ;  /* 0x00007610ff957816 */ /* 0x000fe20000000095 */
[C---:B0-----:R-:W-:Y:S01]  /*3350*/  IMAD.WIDE R54, R9.reuse, 0x2, R78 ;  /* 0x0000000209367825 */ /* 0x041fe200078e024e */
[----:B------:R-:W-:Y:S01]  /*3360*/  PRMT R150, RZ, 0x7610, R150 ;  /* 0x00007610ff967816 */ /* 0x000fe20000000096 */
[----:B------:R0:W4:Y:S02]  /*3370*/  @!P0 LDG.E.U16 R48, desc[UR6][R58.64] ;  /* 0x000000063a308981 */ /* 0x000124000c1e1500 */
[C---:B------:R-:W-:Y:S01]  /*3380*/  IMAD.WIDE R144, R9.reuse, 0x2, R84 ;  /* 0x0000000209907825 */ /* 0x040fe200078e0254 */
[----:B------:R-:W-:Y:S01]  /*3390*/  PRMT R147, RZ, 0x7610, R147 ;  /* 0x00007610ff937816 */ /* 0x000fe20000000093 */
[----:B------:R0:W4:Y:S02]  /*33a0*/  @!P0 LDG.E.U16 R50, desc[UR6][R54.64] ;  /* 0x0000000636328981 */ /* 0x000124000c1e1500 */
[C---:B-1----:R-:W-:Y:S01]  /*33b0*/  IMAD.WIDE R56, R9.reuse, 0x2, R90 ;  /* 0x0000000209387825 */ /* 0x042fe200078e025a */
[----:B------:R-:W-:Y:S01]  /*33c0*/  PRMT R148, RZ, 0x7610, R148 ;  /* 0x00007610ff947816 */ /* 0x000fe20000000094 */
[----:B------:R1:W4:Y:S02]  /*33d0*/  @!P0 LDG.E.U16 R124, desc[UR6][R144.64] ;  /* 0x00000006907c8981 */ /* 0x000324000c1e1500 */
[C---:B------:R-:W-:Y:S01]  /*33e0*/  IMAD.WIDE R142, R9.reuse, 0x2, R102 ;  /* 0x00000002098e7825 */ /* 0x040fe200078e0266 */
[----:B------:R-:W-:Y:S01]  /*33f0*/  PRMT R152, RZ, 0x7610, R152 ;  /* 0x00007610ff987816 */ /* 0x000fe20000000098 */
[----:B------:R-:W4:Y:S02]  /*3400*/  @!P0 LDG.E.U16 R146, desc[UR6][R56.64] ;  /* 0x0000000638928981 */ /* 0x000f24000c1e1500 */
[C---:B0-----:R-:W-:Y:S01]  /*3410*/  IMAD.WIDE R58, R9.reuse, 0x2, R94 ;  /* 0x00000002093a7825 */ /* 0x041fe200078e025e */
[----:B------:R-:W-:Y:S01]  /*3420*/  PRMT R154, RZ, 0x7610, R154 ;  /* 0x00007610ff9a7816 */ /* 0x000fe2000000009a */
[----:B------:R0:W4:Y:S02]  /*3430*/  @!P0 LDG.E.U16 R149, desc[UR6][R142.64] ;  /* 0x000000068e958981 */ /* 0x000124000c1e1500 */
[C---:B------:R-:W-:Y:S01]  /*3440*/  IMAD.WIDE R54, R9.reuse, 0x2, R98 ;  /* 0x0000000209367825 */ /* 0x040fe200078e0262 */
[----:B------:R-:W-:Y:S01]  /*3450*/  PRMT R153, RZ, 0x7610, R153 ;  /* 0x00007610ff997816 */ /* 0x000fe20000000099 */
[----:B------:R-:W4:Y:S02]  /*3460*/  @!P0 LDG.E.U16 R150, desc[UR6][R58.64] ;  /* 0x000000063a968981 */ /* 0x000f24000c1e1500 */
[C---:B-1----:R-:W-:Y:S01]  /*3470*/  IMAD.WIDE R144, R9.reuse, 0x2, R100 ;  /* 0x0000000209907825 */ /* 0x042fe200078e0264 */
[----:B------:R-:W-:Y:S01]  /*3480*/  PRMT R151, RZ, 0x7610, R151 ;  /* 0x00007610ff977816 */ /* 0x000fe20000000097 */
[----:B------:R1:W4:Y:S02]  /*3490*/  @!P0 LDG.E.U16 R147, desc[UR6][R54.64] ;  /* 0x0000000636938981 */ /* 0x000324000c1e1500 */
[C---:B0-----:R-:W-:Y:S01]  /*34a0*/  IMAD.WIDE R142, R9.reuse, 0x2, R92 ;  /* 0x00000002098e7825 */ /* 0x041fe200078e025c */
[----:B------:R-:W-:Y:S01]  /*34b0*/  PRMT R157, RZ, 0x7610, R157 ;  /* 0x00007610ff9d7816 */ /* 0x000fe2000000009d */
[----:B------:R0:W4:Y:S02]  /*34c0*/  @!P0 LDG.E.U16 R148, desc[UR6][R144.64] ;  /* 0x0000000690948981 */ /* 0x000124000c1e1500 */
[C---:B------:R-:W-:Y:S01]  /*34d0*/  IMAD.WIDE R56, R9.reuse, 0x2, R106 ;  /* 0x0000000209387825 */ /* 0x040fe200078e026a */
[----:B------:R-:W-:Y:S01]  /*34e0*/  PRMT R156, RZ, 0x7610, R156 ;  /* 0x00007610ff9c7816 */ /* 0x000fe2000000009c */
[----:B------:R0:W4:Y:S01]  /*34f0*/  @!P0 LDG.E.U16 R152, desc[UR6][R142.64] ;  /* 0x000000068e988981 */ /* 0x000122000c1e1500 */
[----:B------:R-:W-:Y:S01]  /*3500*/  PRMT R155, RZ, 0x7610, R155 ;  /* 0x00007610ff9b7816 */ /* 0x000fe2000000009b */
[----:B-1----:R-:W-:-:S02]  /*3510*/  IMAD.WIDE R54, R9, 0x2, R108 ;  /* 0x0000000209367825 */ /* 0x002fc400078e026c */
[----:B------:R1:W4:Y:S02]  /*3520*/  @!P0 LDG.E.U16 R154, desc[UR6][R56.64] ;  /* 0x00000006389a8981 */ /* 0x000324000c1e1500 */
[C---:B------:R-:W-:Y:S02]  /*3530*/  IMAD.WIDE R58, R9.reuse, 0x2, R110 ;  /* 0x00000002093a7825 */ /* 0x040fe400078e026e */
[----:B------:R1:W4:Y:S02]  /*3540*/  @!P0 LDG.E.U16 R153, desc[UR6][R54.64] ;  /* 0x0000000636998981 */ /* 0x000324000c1e1500 */
[C---:B0-----:R-:W-:Y:S02]  /*3550*/  IMAD.WIDE R144, R9.reuse, 0x2, R82 ;  /* 0x0000000209907825 */ /* 0x041fe400078e0252 */
[----:B------:R0:W4:Y:S02]  /*3560*/  @!P0 LDG.E.U16 R151, desc[UR6][R58.64] ;  /* 0x000000063a978981 */ /* 0x000124000c1e1500 */
[----:B------:R-:W-:-:S02]  /*3570*/  IMAD.WIDE R142, R9, 0x2, R96 ;  /* 0x00000002098e7825 */ /* 0x000fc400078e0260 */
[----:B------:R-:W4:Y:S02]  /*3580*/  @!P0 LDG.E.U16 R157, desc[UR6][R144.64] ;  /* 0x00000006909d8981 */ /* 0x000f24000c1e1500 */
[----:B-1----:R-:W-:Y:S02]  /*3590*/  IMAD.WIDE R56, R9, 0x2, R112 ;  /* 0x0000000209387825 */ /* 0x002fe400078e0270 */
[----:B------:R-:W4:Y:S04]  /*35a0*/  @!P0 LDG.E.U16 R156, desc[UR6][R142.64] ;  /* 0x000000068e9c8981 */ /* 0x000f28000c1e1500 */
[----:B------:R1:W4:Y:S01]  /*35b0*/  @!P0 LDG.E.U16 R155, desc[UR6][R56.64] ;  /* 0x00000006389b8981 */ /* 0x000322000c1e1500 */
[----:B------:R-:W-:Y:S02]  /*35c0*/  SHF.R.S32.HI R55, RZ, 0x2, R0 ;  /* 0x00000002ff377819 */ /* 0x000fe40000011400 */
[----:B------:R-:W-:-:S02]  /*35d0*/  SHF.L.U32 R54, R0, 0x6, RZ ;  /* 0x0000000600367819 */ /* 0x000fc400000006ff */
[----:B------:R-:W-:Y:S01]  /*35e0*/  SGXT R55, R55, 0x1 ;  /* 0x000000013737781a */ /* 0x000fe20000000200 */
[C---:B0-----:R-:W-:Y:S01]  /*35f0*/  IMAD.SHL.U32 R58, R0.reuse, 0x20, RZ ;  /* 0x00000020003a7824 */ /* 0x041fe200078e00ff */
[----:B------:R-:W-:Y:S02]  /*3600*/  LOP3.LUT R114, R0, 0x7, RZ, 0xc0, !PT ;  /* 0x0000000700727812 */ /* 0x000fe400078ec0ff */
[----:B------:R-:W-:Y:S02]  /*3610*/  LOP3.LUT R59, R55, 0x90, RZ, 0xc0, !PT ;  /* 0x00000090373b7812 */ /* 0x000fe400078ec0ff */
[----:B------:R-:W-:Y:S02]  /*3620*/  LOP3.LUT R55, R54, 0x1800, RZ, 0xc0, !PT ;  /* 0x0000180036377812 */ /* 0x000fe400078ec0ff */
[----:B------:R-:W-:Y:S02]  /*3630*/  LOP3.LUT R104, R59, 0x60, R58, 0xf8, !PT ;  /* 0x000000603b687812 */ /* 0x000fe400078ef83a */
[----:B------:R-:W-:Y:S01]  /*3640*/  SHF.R.S32.HI R54, RZ, 0x6, R0 ;  /* 0x00000006ff367819 */ /* 0x000fe20000011400 */
[----:B------:R-:W-:-:S02]  /*3650*/  IMAD R58, R114, 0x10, R55 ;  /* 0x00000010723a7824 */ /* 0x000fc400078e0237 */
[----:B------:R-:W-:Y:S01]  /*3660*/  IMAD.SHL.U32 R55, R0, 0x2, RZ ;  /* 0x0000000200377824 */ /* 0x000fe200078e00ff */
[----:B------:R-:W-:-:S04]  /*3670*/  SGXT R54, R54, 0x1 ;  /* 0x000000013636781a */ /* 0x000fc80000000200 */
[--C-:B-1----:R-:W-:Y:S02]  /*3680*/  LOP3.LUT R57, R58, 0x30, R55.reuse, 0x78, !PT ;  /* 0x000000303a397812 */ /* 0x102fe400078e7837 */
[----:B------:R-:W-:Y:S02]  /*3690*/  LOP3.LUT R59, R104, 0x10, R55, 0x78, !PT ;  /* 0x00000010683b7812 */ /* 0x000fe400078e7837 */
[----:B------:R-:W-:Y:S01]  /*36a0*/  LOP3.LUT R55, R54, 0x90, RZ, 0xc0, !PT ;  /* 0x0000009036377812 */ /* 0x000fe200078ec0ff */
[----:B------:R-:W-:-:S05]  /*36b0*/  IMAD.SHL.U32 R54, R0, 0x2, RZ ;  /* 0x0000000200367824 */ /* 0x000fca00078e00ff */
[----:B------:R-:W-:Y:S02]  /*36c0*/  LOP3.LUT R54, R55, 0x7e, R54, 0x78, !PT ;  /* 0x0000007e37367812 */ /* 0x000fe400078e7836 */
[----:B------:R-:W-:-:S05]  /*36d0*/  LOP3.LUT R55, R0, 0x7f, RZ, 0xc0, !PT ;  /* 0x0000007f00377812 */ /* 0x000fca00078ec0ff */
[----:B------:R-:W-:Y:S01]  /*36e0*/  IMAD.SHL.U32 R55, R55, 0x2, RZ ;  /* 0x0000000237377824 */ /* 0x000fe200078e00ff */
[----:B--2---:R0:W-:Y:S04]  /*36f0*/  STS.U16 [R54+UR4+0x2000], R53 ;  /* 0x0020003536007988 */ /* 0x0041e80008000404 */
[----:B---3--:R1:W-:Y:S01]  /*3700*/  STS.U16 [R54+UR4+0x2700], R52 ;  /* 0x0027003436007988 */ /* 0x0083e20008000404 */
[----:B0-----:R-:W-:-:S03]  /*3710*/  IMAD.SHL.U32 R53, R138, 0x2, RZ ;  /* 0x000000028a357824 */ /* 0x001fc600078e00ff */
[----:B-----5:R-:W-:Y:S01]  /*3720*/  STS.U16 [R54+UR4+0x2100], R136 ;  /* 0x0021008836007988 */ /* 0x020fe20008000404 */
[----:B-1----:R-:W-:-:S03]  /*3730*/  LOP3.LUT R52, R55, 0x10, RZ, 0x3c, !PT ;  /* 0x0000001037347812 */ /* 0x002fc600078e3cff */
[----:B----4-:R-:W-:Y:S04]  /*3740*/  STS.U16 [R54+UR4+0x2200], R61 ;  /* 0x0022003d36007988 */ /* 0x010fe80008000404 */
[----:B------:R-:W-:Y:S04]  /*3750*/  STS.U16 [R54+UR4+0x2300], R62 ;  /* 0x0023003e36007988 */ /* 0x000fe80008000404 */
[----:B------:R0:W-:Y:S04]  /*3760*/  STS.U16 [R54+UR4+0x2500], R116 ;  /* 0x0025007436007988 */ /* 0x0001e80008000404 */
[----:B------:R-:W-:Y:S04]  /*3770*/  STS.U16 [R54+UR4+0x2400], R115 ;  /* 0x0024007336007988 */ /* 0x000fe80008000404 */
[----:B------:R-:W-:Y:S04]  /*3780*/  STS.U16 [R54+UR4+0x2600], R60 ;  /* 0x0026003c36007988 */ /* 0x000fe80008000404 */
[----:B------:R1:W-:Y:S04]  /*3790*/  STS.U16 [R54+UR4+0x2800], R51 ;  /* 0x0028003336007988 */ /* 0x0003e80008000404 */
[----:B------:R-:W-:Y:S01]  /*37a0*/  STS.U16 [R54+UR4+0x2f00], R135 ;  /* 0x002f008736007988 */ /* 0x000fe20008000404 */
[----:B0-----:R-:W-:-:S02]  /*37b0*/  LOP3.LUT R116, R55, 0x70, RZ, 0x3c, !PT ;  /* 0x0000007037747812 */ /* 0x001fc400078e3cff */
[C---:B-1----:R-:W-:Y:S01]  /*37c0*/  LOP3.LUT R51, R55.reuse, 0x20, RZ, 0x3c, !PT ;  /* 0x0000002037337812 */ /* 0x042fe200078e3cff */
[----:B------:R-:W-:Y:S04]  /*37d0*/  STS.U16 [R54+UR4+0x2900], R141 ;  /* 0x0029008d36007988 */ /* 0x000fe80008000404 */
[----:B------:R-:W-:Y:S04]  /*37e0*/  STS.U16 [R54+UR4+0x2a00], R140 ;  /* 0x002a008c36007988 */ /* 0x000fe80008000404 */
[----:B------:R-:W-:Y:S04]  /*37f0*/  STS.U16 [R54+UR4+0x2b00], R133 ;  /* 0x002b008536007988 */ /* 0x000fe80008000404 */
[----:B------:R-:W-:Y:S04]  /*3800*/  STS.U16 [R54+UR4+0x2c00], R139 ;  /* 0x002c008b36007988 */ /* 0x000fe80008000404 */
[----:B------:R-:W-:Y:S04]  /*3810*/  STS.U16 [R54+UR4+0x2d00], R120 ;  /* 0x002d007836007988 */ /* 0x000fe80008000404 */
[----:B------:R0:W-:Y:S02]  /*3820*/  STS.U16 [R54+UR4+0x2e00], R137 ;  /* 0x002e008936007988 */ /* 0x0001e40008000404 */
[----:B0-----:R-:W-:Y:S01]  /*3830*/  LOP3.LUT R54, R55, 0x30, RZ, 0x3c, !PT ;  /* 0x0000003037367812 */ /* 0x001fe200078e3cff */
[----:B------:R-:W-:-:S05]  /*3840*/  IMAD.SHL.U32 R56, R0, 0x10, RZ ;  /* 0x0000001000387824 */ /* 0x000fca00078e00ff */
[----:B------:R-:W-:Y:S01]  /*3850*/  LOP3.LUT R56, R56, 0x100, RZ, 0xc0, !PT ;  /* 0x0000010038387812 */ /* 0x000fe200078ec0ff */
[----:B------:R-:W-:-:S03]  /*3860*/  IMAD R114, R114, 0x100, R57 ;  /* 0x0000010072727824 */ /* 0x000fc600078e0239 */
[----:B------:R-:W-:Y:S01]  /*3870*/  IADD3 R104, R59, UR4, R56 ;  /* 0x000000043b687c10 */ /* 0x000fe2000fffe038 */
[----:B------:R-:W-:Y:S04]  /*3880*/  STS.U16 [R53+UR4], R131 ;  /* 0x0000008335007988 */ /* 0x000fe80008000404 */
[----:B------:R-:W-:Y:S04]  /*3890*/  STS.U16 [R53+UR4+0x800], R134 ;  /* 0x0008008635007988 */ /* 0x000fe80008000404 */
[----:B------:R0:W-:Y:S02]  /*38a0*/  STS.U16 [R53+UR4+0x1000], R50 ;  /* 0x0010003235007988 */ /* 0x0001e40008000404 */
[----:B0-----:R-:W-:-:S02]  /*38b0*/  LOP3.LUT R50, R55, 0x40, RZ, 0x3c, !PT ;  /* 0x0000004037327812 */ /* 0x001fc400078e3cff */
[----:B------:R-:W-:Y:S04]  /*38c0*/  STS.U16 [R53+UR4+0x1800], R150 ;  /* 0x0018009635007988 */ /* 0x000fe80008000404 */
[----:B------:R0:W-:Y:S04]  /*38d0*/  STS.U16 [R52+UR4+0x1100], R49 ;  /* 0x0011003134007988 */ /* 0x0001e80008000404 */
[----:B------:R-:W-:Y:S04]  /*38e0*/  STS.U16 [R52+UR4+0x100], R132 ;  /* 0x0001008434007988 */ /* 0x000fe80008000404 */
[----:B------:R-:W-:Y:S01]  /*38f0*/  STS.U16 [R52+UR4+0x900], R129 ;  /* 0x0009008134007988 */ /* 0x000fe20008000404 */
[----:B0-----:R-:W-:-:S03]  /*3900*/  LOP3.LUT R49, R55, 0x50, RZ, 0x3c, !PT ;  /* 0x0000005037317812 */ /* 0x001fc600078e3cff */
[----:B------:R0:W-:Y:S04]  /*3910*/  STS.U16 [R52+UR4+0x1900], R149 ;  /* 0x0019009534007988 */ /* 0x0001e80008000404 */
[----:B------:R-:W-:Y:S04]  /*3920*/  STS.U16 [R51+UR4+0x200], R126 ;  /* 0x0002007e33007988 */ /* 0x000fe80008000404 */
[----:B------:R-:W-:Y:S01]  /*3930*/  STS.U16 [R51+UR4+0xa00], R130 ;  /* 0x000a008233007988 */ /* 0x000fe20008000404 */
[----:B0-----:R-:W-:-:S03]  /*3940*/  LOP3.LUT R52, R55, 0x60, RZ, 0x3c, !PT ;  /* 0x0000006037347812 */ /* 0x001fc600078e3cff */
[----:B------:R-:W-:Y:S04]  /*3950*/  STS.U16 [R51+UR4+0x1200], R48 ;  /* 0x0012003033007988 */ /* 0x000fe80008000404 */
        /* <DEDUP_REMOVED lines=20> */
[----:B------:R-:W-:Y:S01]  /*3aa0*/  STS.U16 [R116+UR4+0x1f00], R155 ;  /* 0x001f009b74007988 */ /* 0x000fe20008000404 */
[----:B------:R-:W-:Y:S06]  /*3ab0*/  BAR.SYNC.DEFER_BLOCKING 0x0 ;  /* 0x0000000000007b1d */ /* 0x000fec0000010000 */
[----:B------:R-:W-:Y:S04]  /*3ac0*/  LDSM.16.MT88.4 R48, [R104+0x2000] ;  /* 0x002000006830783b */ /* 0x000fe80000004200 */
[----:B------:R-:W0:Y:S04]  /*3ad0*/  LDSM.16.M88.4 R56, [R114+UR4] ;  /* 0x000000047238783b */ /* 0x000e280008000200 */
[----:B------:R-:W1:Y:S01]  /*3ae0*/  LDSM.16.MT88.4 R60, [R104+0x2200] ;  /* 0x00220000683c783b */ /* 0x000e620000004200 */
[----:B------:R-:W-:-:S05]  /*3af0*/  LOP3.LUT R115, R114, 0x40, RZ, 0x3c, !PT ;  /* 0x0000004072737812 */ /* 0x000fca00078e3cff */
[----:B------:R-:W-:Y:S01]  /*3b00*/  LDSM.16.M88.4 R52, [R115+UR4] ;  /* 0x000000047334783b */ /* 0x000fe20008000200 */
[----:B0-----:R-:W-:Y:S03]  /*3b10*/  HMMA.16816.F32 R64, R48, R56, R64 ;  /* 0x000000383040723c */ /* 0x001fe60000001840 */
[----:B------:R-:W0:-:S15]  /*3b20*/  LDSM.16.MT88.4 R48, [R104+0x2400] ;  /* 0x002400006830783b */ /* 0x000e1e0000004200 */
[----:B------:R-:W-:-:S06]  /*3b30*/  NOP ;  /* 0x0000000000007918 */ /* 0x000fcc0000000000 */
[----:B-1----:R-:W-:Y:S01]  /*3b40*/  HMMA.16816.F32 R64, R60, R58, R64 ;  /* 0x0000003a3c40723c */ /* 0x002fe20000001840 */
[----:B------:R-:W1:Y:S04]  /*3b50*/  LDSM.16.MT88.4 R56, [R104+0x2600] ;  /* 0x002600006838783b */ /* 0x000e680000004200 */
[----:B------:R-:W-:-:S15]  /*3b60*/  LDSM.16.M88.4 R60, [R114+UR4+0x80] ;  /* 0x00008004723c783b */ /* 0x000fde0008000200 */
[----:B------:R-:W-:-:S04]  /*3b70*/  NOP ;  /* 0x0000000000007918 */ /* 0x000fc80000000000 */
[----:B0-----:R-:W-:Y:S01]  /*3b80*/  HMMA.16816.F32 R64, R48, R52, R64 ;  /* 0x000000343040723c */ /* 0x001fe20000001840 */
[----:B------:R-:W0:-:S15]  /*3b90*/  LDSM.16.MT88.4 R48, [R104+0x2800] ;  /* 0x002800006830783b */ /* 0x000e1e0000004200 */
[----:B------:R-:W-:-:S08]  /*3ba0*/  NOP ;  /* 0x0000000000007918 */ /* 0x000fd00000000000 */
[----:B-1----:R-:W-:Y:S01]  /*3bb0*/  HMMA.16816.F32 R56, R56, R54, R64 ;  /* 0x000000363838723c */ /* 0x002fe20000001840 */
[----:B------:R-:W1:Y:S04]  /*3bc0*/  LDSM.16.MT88.4 R52, [R104+0x2a00] ;  /* 0x002a00006834783b */ /* 0x000e680000004200 */
[----:B------:R-:W-:-:S15]  /*3bd0*/  LDSM.16.MT88.4 R64, [R104+0x2c00] ;  /* 0x002c00006840783b */ /* 0x000fde0000004200 */
[----:B------:R-:W-:-:S04]  /*3be0*/  NOP ;  /* 0x0000000000007918 */ /* 0x000fc80000000000 */
[----:B0-----:R-:W-:Y:S01]  /*3bf0*/  HMMA.16816.F32 R48, R48, R60, R56 ;  /* 0x0000003c3030723c */ /* 0x001fe20000001838 */
[----:B------:R-:W0:-:S15]  /*3c00*/  LDSM.16.M88.4 R56, [R115+UR4+0x80] ;  /* 0x000080047338783b */ /* 0x000e1e0008000200 */
[----:B------:R-:W-:-:S08]  /*3c10*/  NOP ;  /* 0x0000000000007918 */ /* 0x000fd00000000000 */
[----:B-1----:R-:W-:Y:S01]  /*3c20*/  HMMA.16816.F32 R48, R52, R62, R48 ;  /* 0x0000003e3430723c */ /* 0x002fe20000001830 */
[----:B------:R-:W1:Y:S01]  /*3c30*/  LDSM.16.MT88.4 R52, [R104+0x2e00] ;  /* 0x002e00006834783b */ /* 0x000e620000004200 */
[----:B------:R-:W-:-:S05]  /*3c40*/  VIADD R11, R11, 0xffffffff ;  /* 0xffffffff0b0b7836 */ /* 0x000fca0000000000 */
[----:B------:R-:W-:-:S15]  /*3c50*/  ISETP.NE.U32.AND P0, PT, R11, RZ, PT ;  /* 0x000000ff0b00720c */ /* 0x000fde0003f05070 */
[----:B------:R-:W-:-:S02]  /*3c60*/  NOP ;  /* 0x0000000000007918 */ /* 0x000fc40000000000 */
[----:B0-----:R-:W-:Y:S01]  /*3c70*/  HMMA.16816.F32 R64, R64, R56, R48 ;  /* 0x000000384040723c */ /* 0x001fe20000001830 */
[----:B------:R-:W-:Y:S01]  /*3c80*/  IMAD.WIDE R42, R8, 0x2, R42 ;  /* 0x00000002082a7825 */ /* 0x000fe200078e022a */
[----:B------:R-:W-:-:S03]  /*3c90*/  UIADD3 UR5, UR5, -0x80, URZ ;  /* 0xffffff8005057890 */ /* 0x000fc6000fffe03f */
[----:B------:R-:W-:-:S04]  /*3ca0*/  IMAD.WIDE R114, R8, 0x2, R78 ;  /* 0x0000000208727825 */ /* 0x000fc800078e024e */
[----:B------:R-:W-:Y:S01]  /*3cb0*/  IMAD.WIDE R122, R8, 0x2, R36 ;  /* 0x00000002087a7825 */ /* 0x000fe200078e0224 */
[----:B------:R-:W-:-:S03]  /*3cc0*/  MOV R57, R43 ;  /* 0x0000002b00397202 */ /* 0x000fc60000000f00 */
[----:B------:R-:W-:-:S04]  /*3cd0*/  IMAD.WIDE R28, R8, 0x2, R28 ;  /* 0x00000002081c7825 */ /* 0x000fc800078e021c */
[----:B------:R-:W-:-:S04]  /*3ce0*/  IMAD.WIDE R32, R8, 0x2, R32 ;  /* 0x0000000208207825 */ /* 0x000fc800078e0220 */
[----:B------:R-:W-:-:S03]  /*3cf0*/  IMAD.WIDE R30, R8, 0x2, R30 ;  /* 0x00000002081e7825 */ /* 0x000fc600078e021e */
[----:B-1----:R-:W-:Y:S01]  /*3d00*/  HMMA.16816.F32 R64, R52, R58, R64 ;  /* 0x0000003a3440723c */ /* 0x002fe20000001840 */
[----:B------:R-:W-:-:S04]  /*3d10*/  IMAD.WIDE R26, R8, 0x2, R26 ;  /* 0x00000002081a7825 */ /* 0x000fc800078e021a */
[----:B------:R-:W-:-:S04]  /*3d20*/  IMAD.WIDE R78, R8, 0x2, R40 ;  /* 0x00000002084e7825 */ /* 0x000fc800078e0228 */
[----:B------:R-:W-:-:S04]  /*3d30*/  IMAD.WIDE R48, R8, 0x2, R38 ;  /* 0x0000000208307825 */ /* 0x000fc800078e0226 */
[----:B------:R-:W-:Y:S02]  /*3d40*/  IMAD.MOV.U32 R56, RZ, RZ, R42 ;  /* 0x000000ffff387224 */ /* 0x000fe400078e002a */
[----:B------:R-:W-:-:S04]  /*3d50*/  IMAD.WIDE R112, R8, 0x2, R112 ;  /* 0x0000000208707825 */ /* 0x000fc800078e0270 */
        /* <DEDUP_REMOVED lines=15> */
[----:B------:R-:W-:Y:S02]  /*3e50*/  IMAD.MOV.U32 R127, RZ, RZ, R115 ;  /* 0x000000ffff7f7224 */ /* 0x000fe400078e0073 */
        /* <DEDUP_REMOVED lines=8> */
[----:B------:R-:W-:Y:S02]  /*3ee0*/  IMAD.MOV.U32 R38, RZ, RZ, R28 ;  /* 0x000000ffff267224 */ /* 0x000fe400078e001c */
[----:B------:R-:W-:Y:S02]  /*3ef0*/  IMAD.MOV.U32 R41, RZ, RZ, R29 ;  /* 0x000000ffff297224 */ /* 0x000fe400078e001d */
[----:B------:R-:W-:Y:S02]  /*3f00*/  IMAD.MOV.U32 R39, RZ, RZ, R32 ;  /* 0x000000ffff277224 */ /* 0x000fe400078e0020 */
[----:B------:R-:W-:Y:S02]  /*3f10*/  IMAD.MOV.U32 R50, RZ, RZ, R33 ;  /* 0x000000ffff327224 */ /* 0x000fe400078e0021 */
[----:B------:R-:W-:-:S04]  /*3f20*/  IMAD.WIDE R76, R7, 0x2, R76 ;  /* 0x00000002074c7825 */ /* 0x000fc800078e024c */
[----:B------:R-:W-:Y:S02]  /*3f30*/  IMAD.MOV.U32 R40, RZ, RZ, R30 ;  /* 0x000000ffff287224 */ /* 0x000fe400078e001e */
[----:B------:R-:W-:Y:S02]  /*3f40*/  IMAD.MOV.U32 R43, RZ, RZ, R31 ;  /* 0x000000ffff2b7224 */ /* 0x000fe400078e001f */
[----:B------:R-:W-:Y:S02]  /*3f50*/  IMAD.MOV.U32 R42, RZ, RZ, R26 ;  /* 0x000000ffff2a7224 */ /* 0x000fe400078e001a */
[----:B------:R-:W-:Y:S01]  /*3f60*/  IMAD.MOV.U32 R55, RZ, RZ, R27 ;  /* 0x000000ffff377224 */ /* 0x000fe200078e001b */
[----:B------:R-:W-:Y:S06]  /*3f70*/  @P0 BRA `(.L_x_1) ;  /* 0xffffffe8006c0947 */ /* 0x000fec000383ffff */
[----:B------:R-:W-:Y:S02]  /*3f80*/  F2FP.F16.F32.PACK_AB R66, R67, R66 ;  /* 0x000000424342723e */ /* 0x000fe400000000ff */
[----:B------:R-:W-:-:S07]  /*3f90*/  F2FP.F16.F32.PACK_AB R64, R65, R64 ;  /* 0x000000404140723e */ /* 0x000fce00000000ff */
.L_x_0:
[----:B------:R-:W-:Y:S01]  /*3fa0*/  BAR.SYNC.DEFER_BLOCKING 0x0 ;  /* 0x0000000000007b1d */ /* 0x000fe20000010000 */
[----:B------:R-:W-:Y:S01]  /*3fb0*/  LOP3.LUT R7, R4, 0x80, RZ, 0xc0, !PT ;  /* 0x0000008004077812 */ /* 0x000fe200078ec0ff */
[----:B------:R-:W-:Y:S01]  /*3fc0*/  IMAD.SHL.U32 R8, R0, 0x4, RZ ;  /* 0x0000000400087824 */ /* 0x000fe200078e00ff */
[--C-:B------:R-:W-:Y:S02]  /*3fd0*/  SHF.R.U32.HI R4, RZ, 0x4, R0.reuse ;  /* 0x00000004ff047819 */ /* 0x100fe40000011600 */
[----:B------:R-:W-:Y:S01]  /*3fe0*/  LOP3.LUT R7, R7, 0x1c, R0, 0xf8, !PT ;  /* 0x0000001c07077812 */ /* 0x000fe200078ef800 */
[----:B------:R-:W-:Y:S01]  /*3ff0*/  ULDC.64 UR8, c[0x0][0x228] ;  /* 0x00008a0000087ab9 */ /* 0x000fe20000000a00 */
[----:B------:R-:W-:Y:S02]  /*4000*/  LOP3.LUT R3, R3, 0x300, RZ, 0xc0, !PT ;  /* 0x0000030003037812 */ /* 0x000fe400078ec0ff */
[----:B------:R-:W-:Y:S02]  /*4010*/  LOP3.LUT R4, R7, 0x2, R4, 0xf8, !PT ;  /* 0x0000000207047812 */ /* 0x000fe400078ef804 */
[----:B------:R-:W-:-:S02]  /*4020*/  LOP3.LUT R9, R3, 0x7c, R8, 0xf8, !PT ;  /* 0x0000007c03097812 */ /* 0x000fc400078ef808 */
[----:B------:R-:W-:Y:S02]  /*4030*/  LOP3.LUT R4, R4, R5, RZ, 0xfc, !PT ;  /* 0x0000000504047212 */ /* 0x000fe400078efcff */
[----:B------:R-:W-:Y:S02]  /*4040*/  PRMT R8, R64, 0x7632, R8 ;  /* 0x0000763240087816 */ /* 0x000fe40000000008 */
[C---:B------:R-:W-:Y:S02]  /*4050*/  LOP3.LUT R3, R4.reuse, 0x40, RZ, 0x3c, !PT ;  /* 0x0000004004037812 */ /* 0x040fe400078e3cff */
[----:B------:R-:W-:Y:S02]  /*4060*/  LOP3.LUT R5, R4, 0x20, RZ, 0x3c, !PT ;  /* 0x0000002004057812 */ /* 0x000fe400078e3cff */
[----:B------:R-:W-:Y:S02]  /*4070*/  PRMT R10, R66, 0x7632, R10 ;  /* 0x00007632420a7816 */ /* 0x000fe4000000000a */
[----:B------:R-:W-:Y:S01]  /*4080*/  LOP3.LUT R7, R4, 0x60, RZ, 0x3c, !PT ;  /* 0x0000006004077812 */ /* 0x000fe200078e3cff */
[----:B------:R-:W-:Y:S01]  /*4090*/  STS.U16 [R4+UR4], R64 ;  /* 0x0000004004007988 */ /* 0x000fe20008000404 */
[----:B------:R-:W-:-:S02]  /*40a0*/  LOP3.LUT R9, R9, 0x60, R0, 0x78, !PT ;  /* 0x0000006009097812 */ /* 0x000fc400078e7800 */
[----:B------:R-:W-:Y:S01]  /*40b0*/  SHF.R.U32.HI R15, RZ, 0x4, R0 ;  /* 0x00000004ff0f7819 */ /* 0x000fe20000011600 */
[----:B------:R0:W-:Y:S01]  /*40c0*/  STS.U16 [R3+UR4+0x200], R8 ;  /* 0x0002000803007988 */ /* 0x0001e20008000404 */
[----:B------:R-:W-:Y:S02]  /*40d0*/  ISETP.GE.AND P0, PT, R2, UR8, PT ;  /* 0x0000000802007c0c */ /* 0x000fe4000bf06270 */
[----:B------:R-:W-:Y:S01]  /*40e0*/  SGXT.U32 R15, R15, 0x3 ;  /* 0x000000030f0f781a */ /* 0x000fe20000000000 */
[----:B------:R-:W-:Y:S03]  /*40f0*/  STS.U16 [R5+UR4+0x100], R66 ;  /* 0x0001004205007988 */ /* 0x000fe60008000404 */
[C---:B------:R-:W-:Y:S01]  /*4100*/  LOP3.LUT R0, R6.reuse, 0x18, R15, 0xfe, !PT ;  /* 0x0000001806007812 */ /* 0x040fe200078efe0f */
[----:B------:R1:W-:Y:S01]  /*4110*/  STS.U16 [R7+UR4+0x300], R10 ;  /* 0x0003000a07007988 */ /* 0x0003e20008000404 */
[----:B0-----:R-:W-:Y:S01]  /*4120*/  LOP3.LUT R3, R6, R15, RZ, 0xfc, !PT ;  /* 0x0000000f06037212 */ /* 0x001fe200078efcff */
[----:B------:R-:W-:Y:S03]  /*4130*/  BAR.SYNC.DEFER_BLOCKING 0x0 ;  /* 0x0000000000007b1d */ /* 0x000fe60000010000 */
[----:B------:R-:W-:-:S03]  /*4140*/  ISETP.LT.AND P3, PT, R3, UR9, !P0 ;  /* 0x0000000903007c0c */ /* 0x000fc6000c761270 */
[----:B------:R-:W0:Y:S04]  /*4150*/  LDS R11, [R9+UR4] ;  /* 0x00000004090b7984 */ /* 0x000e280008000800 */
[----:B------:R2:W3:Y:S01]  /*4160*/  LDS R13, [R9+UR4+0x80] ;  /* 0x00008004090d7984 */ /* 0x0004e20008000800 */
[----:B------:R-:W-:Y:S02]  /*4170*/  ULDC UR4, c[0x0][0x244] ;  /* 0x0000910000047ab9 */ /* 0x000fe40000000800 */
[----:B------:R-:W-:Y:S01]  /*4180*/  IMAD R4, R2, UR4, RZ ;  /* 0x0000000402047c24 */ /* 0x000fe2000f8e02ff */
[----:B------:R-:W-:Y:S01]  /*4190*/  ULDC.64 UR4, c[0x0][0x220] ;  /* 0x0000880000047ab9 */ /* 0x000fe20000000a00 */
[C-C-:B------:R-:W-:Y:S02]  /*41a0*/  LOP3.LUT R2, R6.reuse, 0x10, R15.reuse, 0xfe, !PT ;  /* 0x0000001006027812 */ /* 0x140fe400078efe0f */
[----:B------:R-:W-:-:S02]  /*41b0*/  LOP3.LUT R6, R6, 0x8, R15, 0xfe, !PT ;  /* 0x0000000806067812 */ /* 0x000fc400078efe0f */
[----:B------:R-:W-:Y:S01]  /*41c0*/  LEA R8, P1, R4, UR4, 0x1 ;  /* 0x0000000404087c11 */ /* 0x000fe2000f8208ff */
[----:B------:R-:W-:Y:S01]  /*41d0*/  ULDC UR4, c[0x0][0x248] ;  /* 0x0000920000047ab9 */ /* 0x000fe20000000800 */
[----:B------:R-:W-:Y:S01]  /*41e0*/  ISETP.LT.AND P2, PT, R6, UR9, !P0 ;  /* 0x0000000906007c0c */ /* 0x000fe2000c741270 */
[----:B------:R-:W-:Y:S01]  /*41f0*/  IMAD R3, R3, UR4, RZ ;  /* 0x0000000403037c24 */ /* 0x000fe2000f8e02ff */
[----:B-1----:R-:W-:Y:S01]  /*4200*/  LEA.HI.X.SX32 R10, R4, UR5, 0x1, P1 ;  /* 0x00000005040a7c11 */ /* 0x002fe200088f0eff */
[----:B------:R-:W-:Y:S01]  /*4210*/  IMAD R5, R6, UR4, RZ ;  /* 0x0000000406057c24 */ /* 0x000fe2000f8e02ff */
[C---:B------:R-:W-:Y:S01]  /*4220*/  ISETP.LT.AND P1, PT, R2.reuse, UR9, !P0 ;  /* 0x0000000902007c0c */ /* 0x040fe2000c721270 */
[----:B------:R-:W-:Y:S01]  /*4230*/  IMAD R7, R2, UR4, RZ ;  /* 0x0000000402077c24 */ /* 0x000fe2000f8e02ff */
[C---:B------:R-:W-:Y:S01]  /*4240*/  ISETP.LT.AND P0, PT, R0.reuse, UR9, !P0 ;  /* 0x0000000900007c0c */ /* 0x040fe2000c701270 */
[----:B--2---:R-:W-:Y:S01]  /*4250*/  IMAD R9, R0, UR4, RZ ;  /* 0x0000000400097c24 */ /* 0x004fe2000f8e02ff */
[----:B------:R-:W-:-:S02]  /*4260*/  LEA R2, P4, R3, R8, 0x1 ;  /* 0x0000000803027211 */ /* 0x000fc400078808ff */
[-C--:B------:R-:W-:Y:S02]  /*4270*/  LEA R4, P6, R5, R8.reuse, 0x1 ;  /* 0x0000000805047211 */ /* 0x080fe400078c08ff */
[----:B------:R-:W-:Y:S02]  /*4280*/  LEA R6, P5, R7, R8, 0x1 ;  /* 0x0000000807067211 */ /* 0x000fe400078a08ff */
[-C--:B------:R-:W-:Y:S02]  /*4290*/  LEA.HI.X.SX32 R3, R3, R10.reuse, 0x1, P4 ;  /* 0x0000000a03037211 */ /* 0x080fe400020f0eff */
[-C--:B------:R-:W-:Y:S02]  /*42a0*/  LEA.HI.X.SX32 R5, R5, R10.reuse, 0x1, P6 ;  /* 0x0000000a05057211 */ /* 0x080fe400030f0eff */
[----:B------:R-:W-:Y:S02]  /*42b0*/  LEA.HI.X.SX32 R7, R7, R10, 0x1, P5 ;  /* 0x0000000a07077211 */ /* 0x000fe400028f0eff */
[----:B------:R-:W-:-:S04]  /*42c0*/  LEA R8, P4, R9, R8, 0x1 ;  /* 0x0000000809087211 */ /* 0x000fc800078808ff */
[----:B------:R-:W-:Y:S01]  /*42d0*/  LEA.HI.X.SX32 R9, R9, R10, 0x1, P4 ;  /* 0x0000000a09097211 */ /* 0x000fe200020f0eff */
[----:B0-----:R0:W-:Y:S01]  /*42e0*/  @P3 STG.E.U16 desc[UR6][R2.64], R11 ;  /* 0x0000000b02003986 */ /* 0x0011e2000c101506 */
[----:B------:R-:W-:-:S05]  /*42f0*/  PRMT R0, R11, 0x7632, R0 ;  /* 0x000076320b007816 */ /* 0x000fca0000000000 */
[----:B------:R0:W-:Y:S04]  /*4300*/  @P2 STG.E.U16 desc[UR6][R4.64], R0 ;  /* 0x0000000004002986 */ /* 0x0001e8000c101506 */
[----:B---3--:R0:W-:Y:S01]  /*4310*/  @P1 STG.E.U16 desc[UR6][R6.64], R13 ;  /* 0x0000000d06001986 */ /* 0x0081e2000c101506 */
[----:B------:R-:W-:Y:S05]  /*4320*/  @!P0 EXIT ;  /* 0x000000000000894d */ /* 0x000fea0003800000 */
[----:B0-----:R-:W-:-:S05]  /*4330*/  PRMT R4, R13, 0x7632, R4 ;  /* 0x000076320d047816 */ /* 0x001fca0000000004 */
[----:B------:R-:W-:Y:S01]  /*4340*/  STG.E.U16 desc[UR6][R8.64], R4 ;  /* 0x0000000408007986 */ /* 0x000fe2000c101506 */
[----:B------:R-:W-:Y:S05]  /*4350*/  EXIT ;  /* 0x000000000000794d */ /* 0x000fea0003800000 */
.L_x_2:
[----:B------:R-:W-:-:S00]  /*4360*/  BRA `(.L_x_2) ;  /* 0xfffffffc00fc7947 */ /* 0x000fc0000383ffff */
[----:B------:R-:W-:-:S00]  /*4370*/  NOP ;  /* 0x0000000000007918 */ /* 0x000fc00000000000 */
        /* <DEDUP_REMOVED lines=8> */
.L_x_3:


//--------------------- .nv.shared.matmul_kernel  --------------------------
	.section	.nv.shared.matmul_kernel,"aw",@nobits
	.sectionflags	@""
	.align	16
	.zero		1024


//--------------------- .nv.shared.reserved.0     --------------------------
	.section	.nv.shared.reserved.0,"aw",@nobits
	.weak		__nv_reservedSMEM_offset_0_alias
	.size		__nv_reservedSMEM_offset_0_alias, 0, 0
	.other		__nv_reservedSMEM_offset_0_alias,@"STO_CUDA_RESERVED_SHARED STV_DEFAULT"
__nv_reservedSMEM_offset_0_alias:
	.zero		0


//--------------------- .nv.constant0.matmul_kernel --------------------------
	.section	.nv.constant0.matmul_kernel,"a",@progbits
	.sectionflags	@""
	.align	4
.nv.constant0.matmul_kernel:
	.zero		608


//--------------------- SYMBOLS --------------------------

	.type		.nv.reservedSmem.offset0,@object
	.size		.nv.reservedSmem.offset0,0x4
